//
// Generated by NVIDIA NVVM Compiler
//
// Compiler Build ID: CL-36424714
// Cuda compilation tools, release 13.0, V13.0.88
// Based on NVVM 20.0.0
//

.version 9.0
.target sm_100
.address_size 64

	// .globl	ntt_forward_stage
.extern .shared .align 16 .b8 shared[];
.extern .shared .align 16 .b8 row_shared[];
.extern .shared .align 16 .b8 col_shared[];

.visible .entry ntt_forward_stage(
	.param .u64 .ptr .align 1 ntt_forward_stage_param_0,
	.param .u64 .ptr .align 1 ntt_forward_stage_param_1,
	.param .u64 .ptr .align 1 ntt_forward_stage_param_2,
	.param .align 8 .b8 ntt_forward_stage_param_3[48]
)
{
	.reg .pred 	%p<5>;
	.reg .b32 	%r<24>;
	.reg .b64 	%rd<36>;

	ld.param.u64 	%rd4, [ntt_forward_stage_param_3];
	ld.param.u64 	%rd1, [ntt_forward_stage_param_0];
	ld.param.u64 	%rd2, [ntt_forward_stage_param_1];
	ld.param.u64 	%rd3, [ntt_forward_stage_param_2];
	ld.param.v2.u32 	{%r5, %r6}, [ntt_forward_stage_param_3+40];
	ld.param.v2.u32 	{%r3, %r4}, [ntt_forward_stage_param_3+32];
	mov.u32 	%r7, %ctaid.x;
	mov.u32 	%r8, %ntid.x;
	mov.u32 	%r9, %tid.x;
	mad.lo.s32 	%r2, %r7, %r8, %r9;
	shr.u32 	%r10, %r3, 1;
	setp.ge.u32 	%p1, %r2, %r10;
	@%p1 bra 	$L__BB0_2;
	cvta.to.global.u64 	%rd8, %rd2;
	cvta.to.global.u64 	%rd9, %rd3;
	cvta.to.global.u64 	%rd10, %rd1;
	mov.u32 	%r11, %ctaid.y;
	mov.b32 	%r12, 1;
	shl.b32 	%r13, %r12, %r5;
	add.s32 	%r14, %r5, 1;
	shr.u32 	%r15, %r3, %r14;
	div.u32 	%r16, %r2, %r15;
	mul.lo.s32 	%r17, %r15, %r16;
	sub.s32 	%r18, %r2, %r17;
	shl.b32 	%r19, %r17, 1;
	add.s32 	%r20, %r19, %r18;
	add.s32 	%r21, %r20, %r15;
	mul.lo.s32 	%r22, %r3, %r11;
	mul.wide.u32 	%rd11, %r22, 8;
	add.s64 	%rd12, %rd10, %rd11;
	add.s32 	%r23, %r16, %r13;
	mul.wide.u32 	%rd13, %r23, 8;
	add.s64 	%rd14, %rd8, %rd13;
	ld.global.nc.u64 	%rd15, [%rd14];
	add.s64 	%rd16, %rd9, %rd13;
	ld.global.nc.u64 	%rd17, [%rd16];
	mul.wide.u32 	%rd18, %r20, 8;
	add.s64 	%rd19, %rd12, %rd18;
	ld.global.u64 	%rd20, [%rd19];
	mul.wide.u32 	%rd21, %r21, 8;
	add.s64 	%rd22, %rd12, %rd21;
	ld.global.u64 	%rd23, [%rd22];
	mul.hi.u64 	%rd24, %rd23, %rd17;
	mul.lo.s64 	%rd25, %rd23, %rd15;
	mul.lo.s64 	%rd26, %rd24, %rd4;
	sub.s64 	%rd27, %rd25, %rd26;
	setp.lt.u64 	%p2, %rd27, %rd4;
	selp.b64 	%rd28, 0, %rd4, %p2;
	sub.s64 	%rd29, %rd27, %rd28;
	add.s64 	%rd30, %rd29, %rd20;
	setp.lt.u64 	%p3, %rd30, %rd4;
	selp.b64 	%rd31, 0, %rd4, %p3;
	sub.s64 	%rd32, %rd30, %rd31;
	setp.lt.u64 	%p4, %rd20, %rd29;
	selp.b64 	%rd33, %rd4, 0, %p4;
	sub.s64 	%rd34, %rd20, %rd29;
	add.s64 	%rd35, %rd34, %rd33;
	st.global.u64 	[%rd19], %rd32;
	st.global.u64 	[%rd22], %rd35;
$L__BB0_2:
	ret;

}
	// .globl	ntt_inverse_stage
.visible .entry ntt_inverse_stage(
	.param .u64 .ptr .align 1 ntt_inverse_stage_param_0,
	.param .u64 .ptr .align 1 ntt_inverse_stage_param_1,
	.param .u64 .ptr .align 1 ntt_inverse_stage_param_2,
	.param .align 8 .b8 ntt_inverse_stage_param_3[48]
)
{
	.reg .pred 	%p<5>;
	.reg .b32 	%r<25>;
	.reg .b64 	%rd<36>;

	ld.param.u64 	%rd4, [ntt_inverse_stage_param_3];
	ld.param.u64 	%rd1, [ntt_inverse_stage_param_0];
	ld.param.u64 	%rd2, [ntt_inverse_stage_param_1];
	ld.param.u64 	%rd3, [ntt_inverse_stage_param_2];
	ld.param.v2.u32 	{%r5, %r6}, [ntt_inverse_stage_param_3+40];
	ld.param.v2.u32 	{%r3, %r4}, [ntt_inverse_stage_param_3+32];
	mov.u32 	%r7, %ctaid.x;
	mov.u32 	%r8, %ntid.x;
	mov.u32 	%r9, %tid.x;
	mad.lo.s32 	%r2, %r7, %r8, %r9;
	shr.u32 	%r10, %r3, 1;
	setp.ge.u32 	%p1, %r2, %r10;
	@%p1 bra 	$L__BB1_2;
	cvta.to.global.u64 	%rd8, %rd2;
	cvta.to.global.u64 	%rd9, %rd3;
	cvta.to.global.u64 	%rd10, %rd1;
	mov.u32 	%r11, %ctaid.y;
	add.s32 	%r12, %r5, 1;
	shr.u32 	%r13, %r3, %r12;
	mov.b32 	%r14, 1;
	shl.b32 	%r15, %r14, %r5;
	shr.u32 	%r16, %r2, %r5;
	add.s32 	%r17, %r15, -1;
	and.b32  	%r18, %r17, %r2;
	mov.b32 	%r19, 2;
	shl.b32 	%r20, %r19, %r5;
	mad.lo.s32 	%r21, %r16, %r20, %r18;
	add.s32 	%r22, %r21, %r15;
	mul.lo.s32 	%r23, %r3, %r11;
	mul.wide.u32 	%rd11, %r23, 8;
	add.s64 	%rd12, %rd10, %rd11;
	add.s32 	%r24, %r13, %r16;
	mul.wide.u32 	%rd13, %r24, 8;
	add.s64 	%rd14, %rd8, %rd13;
	ld.global.nc.u64 	%rd15, [%rd14];
	add.s64 	%rd16, %rd9, %rd13;
	ld.global.nc.u64 	%rd17, [%rd16];
	mul.wide.u32 	%rd18, %r21, 8;
	add.s64 	%rd19, %rd12, %rd18;
	ld.global.u64 	%rd20, [%rd19];
	mul.wide.u32 	%rd21, %r22, 8;
	add.s64 	%rd22, %rd12, %rd21;
	ld.global.u64 	%rd23, [%rd22];
	add.s64 	%rd24, %rd23, %rd20;
	setp.lt.u64 	%p2, %rd24, %rd4;
	selp.b64 	%rd25, 0, %rd4, %p2;
	sub.s64 	%rd26, %rd24, %rd25;
	setp.lt.u64 	%p3, %rd20, %rd23;
	selp.b64 	%rd27, %rd4, 0, %p3;
	sub.s64 	%rd28, %rd20, %rd23;
	add.s64 	%rd29, %rd28, %rd27;
	mul.hi.u64 	%rd30, %rd29, %rd17;
	mul.lo.s64 	%rd31, %rd29, %rd15;
	mul.lo.s64 	%rd32, %rd30, %rd4;
	sub.s64 	%rd33, %rd31, %rd32;
	setp.lt.u64 	%p4, %rd33, %rd4;
	selp.b64 	%rd34, 0, %rd4, %p4;
	sub.s64 	%rd35, %rd33, %rd34;
	st.global.u64 	[%rd19], %rd26;
	st.global.u64 	[%rd22], %rd35;
$L__BB1_2:
	ret;

}
	// .globl	ntt_forward_fused
.visible .entry ntt_forward_fused(
	.param .u64 .ptr .align 1 ntt_forward_fused_param_0,
	.param .u64 .ptr .align 1 ntt_forward_fused_param_1,
	.param .u64 .ptr .align 1 ntt_forward_fused_param_2,
	.param .align 8 .b8 ntt_forward_fused_param_3[48]
)
{
	.reg .pred 	%p<14>;
	.reg .b32 	%r<59>;
	.reg .b64 	%rd<36>;

	ld.param.u64 	%rd1, [ntt_forward_fused_param_3];
	ld.param.u64 	%rd6, [ntt_forward_fused_param_0];
	ld.param.u64 	%rd4, [ntt_forward_fused_param_1];
	ld.param.u64 	%rd5, [ntt_forward_fused_param_2];
	ld.param.v2.u32 	{%r1, %r2}, [ntt_forward_fused_param_3+32];
	cvta.to.global.u64 	%rd7, %rd6;
	shl.b32 	%r24, %r1, 3;
	mov.u32 	%r25, shared;
	add.s32 	%r3, %r25, %r24;
	mov.u32 	%r26, %ctaid.x;
	mov.u32 	%r58, %tid.x;
	mov.u32 	%r5, %ntid.x;
	mul.lo.s32 	%r27, %r1, %r26;
	mul.wide.u32 	%rd8, %r27, 8;
	add.s64 	%rd2, %rd7, %rd8;
	setp.ge.u32 	%p1, %r58, %r1;
	@%p1 bra 	$L__BB2_5;
	mov.u32 	%r53, %r58;
$L__BB2_2:
	mul.wide.u32 	%rd9, %r53, 8;
	add.s64 	%rd10, %rd2, %rd9;
	ld.global.u64 	%rd11, [%rd10];
	shl.b32 	%r28, %r53, 3;
	add.s32 	%r30, %r25, %r28;
	st.shared.u64 	[%r30], %rd11;
	add.s32 	%r53, %r53, %r5;
	setp.lt.u32 	%p2, %r53, %r1;
	@%p2 bra 	$L__BB2_2;
	cvta.to.global.u64 	%rd3, %rd4;
	mov.u32 	%r54, %r58;
$L__BB2_4:
	mul.wide.u32 	%rd12, %r54, 8;
	add.s64 	%rd13, %rd3, %rd12;
	ld.global.nc.u64 	%rd14, [%rd13];
	shl.b32 	%r31, %r54, 3;
	add.s32 	%r32, %r3, %r31;
	st.shared.u64 	[%r32], %rd14;
	add.s32 	%r54, %r54, %r5;
	setp.lt.u32 	%p3, %r54, %r1;
	@%p3 bra 	$L__BB2_4;
$L__BB2_5:
	bar.sync 	0;
	setp.eq.s32 	%p4, %r2, 0;
	@%p4 bra 	$L__BB2_12;
	shr.u32 	%r10, %r1, 1;
	add.s32 	%r34, %r5, %r10;
	add.s32 	%r11, %r34, -1;
	div.u32 	%r35, %r11, %r5;
	max.u32 	%r36, %r35, 1;
	neg.s32 	%r12, %r36;
	mov.b32 	%r55, 0;
$L__BB2_7:
	mov.u32 	%r13, %r55;
	setp.gt.u32 	%p5, %r5, %r11;
	add.s32 	%r55, %r13, 1;
	shr.u32 	%r15, %r1, %r55;
	@%p5 bra 	$L__BB2_11;
	shl.b32 	%r16, %r15, 1;
	mov.b32 	%r37, 1;
	shl.b32 	%r17, %r37, %r13;
	mov.u32 	%r56, %r58;
	mov.u32 	%r57, %r12;
$L__BB2_9:
	setp.ge.u32 	%p6, %r56, %r10;
	@%p6 bra 	$L__BB2_11;
	div.u32 	%r38, %r56, %r15;
	mul.lo.s32 	%r39, %r38, %r15;
	sub.s32 	%r40, %r56, %r39;
	mad.lo.s32 	%r41, %r16, %r38, %r40;
	add.s32 	%r42, %r38, %r17;
	shl.b32 	%r43, %r42, 3;
	add.s32 	%r44, %r3, %r43;
	ld.shared.u64 	%rd17, [%r44];
	mul.wide.u32 	%rd18, %r42, 8;
	add.s64 	%rd16, %rd5, %rd18;
	// begin inline asm
	ld.global.nc.u64 %rd15, [%rd16];
	// end inline asm
	shl.b32 	%r45, %r41, 3;
	add.s32 	%r47, %r25, %r45;
	ld.shared.u64 	%rd19, [%r47];
	shl.b32 	%r48, %r15, 3;
	add.s32 	%r49, %r47, %r48;
	ld.shared.u64 	%rd20, [%r49];
	mul.hi.u64 	%rd21, %rd20, %rd15;
	mul.lo.s64 	%rd22, %rd20, %rd17;
	mul.lo.s64 	%rd23, %rd21, %rd1;
	sub.s64 	%rd24, %rd22, %rd23;
	setp.lt.u64 	%p7, %rd24, %rd1;
	selp.b64 	%rd25, 0, %rd1, %p7;
	sub.s64 	%rd26, %rd24, %rd25;
	add.s64 	%rd27, %rd26, %rd19;
	setp.lt.u64 	%p8, %rd27, %rd1;
	selp.b64 	%rd28, 0, %rd1, %p8;
	sub.s64 	%rd29, %rd27, %rd28;
	setp.lt.u64 	%p9, %rd19, %rd26;
	selp.b64 	%rd30, %rd1, 0, %p9;
	sub.s64 	%rd31, %rd19, %rd26;
	add.s64 	%rd32, %rd31, %rd30;
	st.shared.u64 	[%r47], %rd29;
	st.shared.u64 	[%r49], %rd32;
	add.s32 	%r57, %r57, 1;
	setp.ne.s32 	%p10, %r57, 0;
	add.s32 	%r56, %r56, %r5;
	@%p10 bra 	$L__BB2_9;
$L__BB2_11:
	bar.sync 	0;
	setp.eq.s32 	%p11, %r55, %r2;
	@%p11 bra 	$L__BB2_12;
	bra.uni 	$L__BB2_7;
$L__BB2_12:
	setp.ge.u32 	%p12, %r58, %r1;
	@%p12 bra 	$L__BB2_14;
$L__BB2_13:
	shl.b32 	%r50, %r58, 3;
	add.s32 	%r52, %r25, %r50;
	ld.shared.u64 	%rd33, [%r52];
	mul.wide.u32 	%rd34, %r58, 8;
	add.s64 	%rd35, %rd2, %rd34;
	st.global.u64 	[%rd35], %rd33;
	add.s32 	%r58, %r58, %r5;
	setp.lt.u32 	%p13, %r58, %r1;
	@%p13 bra 	$L__BB2_13;
$L__BB2_14:
	ret;

}
	// .globl	ntt_inverse_fused
.visible .entry ntt_inverse_fused(
	.param .u64 .ptr .align 1 ntt_inverse_fused_param_0,
	.param .u64 .ptr .align 1 ntt_inverse_fused_param_1,
	.param .u64 .ptr .align 1 ntt_inverse_fused_param_2,
	.param .align 8 .b8 ntt_inverse_fused_param_3[48]
)
{
	.reg .pred 	%p<15>;
	.reg .b32 	%r<65>;
	.reg .b64 	%rd<45>;

	ld.param.u64 	%rd8, [ntt_inverse_fused_param_3+24];
	ld.param.u64 	%rd7, [ntt_inverse_fused_param_3+16];
	ld.param.u64 	%rd5, [ntt_inverse_fused_param_3];
	ld.param.u64 	%rd9, [ntt_inverse_fused_param_0];
	ld.param.u64 	%rd3, [ntt_inverse_fused_param_1];
	ld.param.u64 	%rd4, [ntt_inverse_fused_param_2];
	ld.param.v2.u32 	{%r22, %r23}, [ntt_inverse_fused_param_3+32];
	cvta.to.global.u64 	%rd10, %rd9;
	shl.b32 	%r26, %r22, 3;
	mov.u32 	%r27, shared;
	add.s32 	%r3, %r27, %r26;
	mov.u32 	%r28, %ctaid.x;
	mov.u32 	%r64, %tid.x;
	mov.u32 	%r5, %ntid.x;
	mul.lo.s32 	%r29, %r22, %r28;
	mul.wide.u32 	%rd11, %r29, 8;
	add.s64 	%rd1, %rd10, %rd11;
	setp.ge.u32 	%p1, %r64, %r22;
	@%p1 bra 	$L__BB3_5;
	mov.u32 	%r59, %r64;
$L__BB3_2:
	mul.wide.u32 	%rd12, %r59, 8;
	add.s64 	%rd13, %rd1, %rd12;
	ld.global.u64 	%rd14, [%rd13];
	shl.b32 	%r30, %r59, 3;
	add.s32 	%r32, %r27, %r30;
	st.shared.u64 	[%r32], %rd14;
	add.s32 	%r59, %r59, %r5;
	setp.lt.u32 	%p2, %r59, %r22;
	@%p2 bra 	$L__BB3_2;
	cvta.to.global.u64 	%rd2, %rd3;
	mov.u32 	%r60, %r64;
$L__BB3_4:
	mul.wide.u32 	%rd15, %r60, 8;
	add.s64 	%rd16, %rd2, %rd15;
	ld.global.nc.u64 	%rd17, [%rd16];
	shl.b32 	%r33, %r60, 3;
	add.s32 	%r34, %r3, %r33;
	st.shared.u64 	[%r34], %rd17;
	add.s32 	%r60, %r60, %r5;
	setp.lt.u32 	%p3, %r60, %r22;
	@%p3 bra 	$L__BB3_4;
$L__BB3_5:
	bar.sync 	0;
	setp.eq.s32 	%p4, %r23, 0;
	@%p4 bra 	$L__BB3_12;
	shr.u32 	%r10, %r22, 1;
	add.s32 	%r36, %r5, %r10;
	add.s32 	%r11, %r36, -1;
	div.u32 	%r37, %r11, %r5;
	max.u32 	%r38, %r37, 1;
	neg.s32 	%r12, %r38;
	mov.b32 	%r61, 0;
$L__BB3_7:
	mov.u32 	%r13, %r61;
	setp.gt.u32 	%p5, %r5, %r11;
	add.s32 	%r61, %r13, 1;
	@%p5 bra 	$L__BB3_11;
	mov.b32 	%r39, -1;
	shl.b32 	%r40, %r39, %r13;
	not.b32 	%r15, %r40;
	mov.u32 	%r62, %r64;
	mov.u32 	%r63, %r12;
$L__BB3_9:
	setp.ge.u32 	%p6, %r62, %r10;
	@%p6 bra 	$L__BB3_11;
	shr.u32 	%r41, %r62, %r13;
	and.b32  	%r42, %r62, %r15;
	mov.b32 	%r43, 2;
	shl.b32 	%r44, %r43, %r13;
	mad.lo.s32 	%r45, %r41, %r44, %r42;
	shr.u32 	%r46, %r22, %r61;
	add.s32 	%r47, %r41, %r46;
	shl.b32 	%r48, %r47, 3;
	add.s32 	%r49, %r3, %r48;
	ld.shared.u64 	%rd20, [%r49];
	mul.wide.u32 	%rd21, %r47, 8;
	add.s64 	%rd19, %rd4, %rd21;
	// begin inline asm
	ld.global.nc.u64 %rd18, [%rd19];
	// end inline asm
	shl.b32 	%r50, %r45, 3;
	mov.u32 	%r51, shared;
	add.s32 	%r52, %r51, %r50;
	ld.shared.u64 	%rd22, [%r52];
	mov.b32 	%r53, 8;
	shl.b32 	%r54, %r53, %r13;
	add.s32 	%r55, %r52, %r54;
	ld.shared.u64 	%rd23, [%r55];
	add.s64 	%rd24, %rd23, %rd22;
	setp.lt.u64 	%p7, %rd24, %rd5;
	selp.b64 	%rd25, 0, %rd5, %p7;
	sub.s64 	%rd26, %rd24, %rd25;
	setp.lt.u64 	%p8, %rd22, %rd23;
	selp.b64 	%rd27, %rd5, 0, %p8;
	sub.s64 	%rd28, %rd22, %rd23;
	add.s64 	%rd29, %rd28, %rd27;
	mul.hi.u64 	%rd30, %rd29, %rd18;
	mul.lo.s64 	%rd31, %rd29, %rd20;
	mul.lo.s64 	%rd32, %rd30, %rd5;
	sub.s64 	%rd33, %rd31, %rd32;
	setp.lt.u64 	%p9, %rd33, %rd5;
	selp.b64 	%rd34, 0, %rd5, %p9;
	sub.s64 	%rd35, %rd33, %rd34;
	st.shared.u64 	[%r52], %rd26;
	st.shared.u64 	[%r55], %rd35;
	add.s32 	%r63, %r63, 1;
	setp.ne.s32 	%p10, %r63, 0;
	add.s32 	%r62, %r62, %r5;
	@%p10 bra 	$L__BB3_9;
$L__BB3_11:
	bar.sync 	0;
	setp.eq.s32 	%p11, %r61, %r23;
	@%p11 bra 	$L__BB3_12;
	bra.uni 	$L__BB3_7;
$L__BB3_12:
	setp.ge.u32 	%p12, %r64, %r22;
	@%p12 bra 	$L__BB3_14;
$L__BB3_13:
	shl.b32 	%r56, %r64, 3;
	mov.u32 	%r57, shared;
	add.s32 	%r58, %r57, %r56;
	ld.shared.u64 	%rd36, [%r58];
	mul.hi.u64 	%rd37, %rd36, %rd8;
	mul.lo.s64 	%rd38, %rd36, %rd7;
	mul.lo.s64 	%rd39, %rd37, %rd5;
	sub.s64 	%rd40, %rd38, %rd39;
	setp.lt.u64 	%p13, %rd40, %rd5;
	selp.b64 	%rd41, 0, %rd5, %p13;
	sub.s64 	%rd42, %rd40, %rd41;
	mul.wide.u32 	%rd43, %r64, 8;
	add.s64 	%rd44, %rd1, %rd43;
	st.global.u64 	[%rd44], %rd42;
	add.s32 	%r64, %r64, %r5;
	setp.lt.u32 	%p14, %r64, %r22;
	@%p14 bra 	$L__BB3_13;
$L__BB3_14:
	ret;

}
	// .globl	ntt_four_step_row_fused
.visible .entry ntt_four_step_row_fused(
	.param .u64 .ptr .align 1 ntt_four_step_row_fused_param_0,
	.param .u64 .ptr .align 1 ntt_four_step_row_fused_param_1,
	.param .u64 .ptr .align 1 ntt_four_step_row_fused_param_2,
	.param .u64 .ptr .align 1 ntt_four_step_row_fused_param_3,
	.param .u64 .ptr .align 1 ntt_four_step_row_fused_param_4,
	.param .u32 ntt_four_step_row_fused_param_5,
	.param .u32 ntt_four_step_row_fused_param_6,
	.param .u32 ntt_four_step_row_fused_param_7,
	.param .u64 ntt_four_step_row_fused_param_8,
	.param .u32 ntt_four_step_row_fused_param_9
)
{
	.reg .pred 	%p<14>;
	.reg .b32 	%r<57>;
	.reg .b64 	%rd<53>;

	ld.param.u64 	%rd10, [ntt_four_step_row_fused_param_0];
	ld.param.u64 	%rd6, [ntt_four_step_row_fused_param_2];
	ld.param.u32 	%r21, [ntt_four_step_row_fused_param_5];
	ld.param.u32 	%r22, [ntt_four_step_row_fused_param_6];
	ld.param.u32 	%r23, [ntt_four_step_row_fused_param_7];
	ld.param.u64 	%rd9, [ntt_four_step_row_fused_param_8];
	ld.param.u32 	%r24, [ntt_four_step_row_fused_param_9];
	cvta.to.global.u64 	%rd11, %rd10;
	mov.u32 	%r1, %ctaid.x;
	mov.u32 	%r56, %tid.x;
	mov.u32 	%r3, %ntid.x;
	mul.lo.s32 	%r25, %r22, %r21;
	mul.lo.s32 	%r26, %r25, %r24;
	mul.wide.u32 	%rd12, %r26, 8;
	add.s64 	%rd1, %rd11, %rd12;
	setp.ge.u32 	%p1, %r56, %r21;
	@%p1 bra 	$L__BB4_3;
	mul.lo.s32 	%r4, %r21, %r1;
	mov.u32 	%r52, %r56;
$L__BB4_2:
	add.s32 	%r27, %r52, %r4;
	mul.wide.u32 	%rd13, %r27, 8;
	add.s64 	%rd14, %rd1, %rd13;
	ld.global.u64 	%rd15, [%rd14];
	shl.b32 	%r28, %r52, 3;
	mov.u32 	%r29, row_shared;
	add.s32 	%r30, %r29, %r28;
	st.shared.u64 	[%r30], %rd15;
	add.s32 	%r52, %r52, %r3;
	setp.lt.u32 	%p2, %r52, %r21;
	@%p2 bra 	$L__BB4_2;
$L__BB4_3:
	bar.sync 	0;
	setp.eq.s32 	%p3, %r23, 0;
	@%p3 bra 	$L__BB4_10;
	shr.u32 	%r7, %r21, 1;
	add.s32 	%r32, %r3, %r7;
	add.s32 	%r8, %r32, -1;
	div.u32 	%r33, %r8, %r3;
	max.u32 	%r34, %r33, 1;
	neg.s32 	%r9, %r34;
	cvta.to.global.u64 	%rd2, %rd6;
	mov.b32 	%r53, 0;
$L__BB4_5:
	mov.u32 	%r11, %r53;
	setp.gt.u32 	%p4, %r3, %r8;
	add.s32 	%r53, %r11, 1;
	shr.u32 	%r13, %r21, %r53;
	@%p4 bra 	$L__BB4_9;
	mov.b32 	%r35, 1;
	shl.b32 	%r14, %r35, %r11;
	mov.u32 	%r54, %r56;
	mov.u32 	%r55, %r9;
$L__BB4_7:
	setp.ge.u32 	%p5, %r54, %r7;
	@%p5 bra 	$L__BB4_9;
	ld.param.u64 	%rd50, [ntt_four_step_row_fused_param_1];
	div.u32 	%r36, %r54, %r13;
	mul.lo.s32 	%r37, %r13, %r36;
	sub.s32 	%r38, %r54, %r37;
	shl.b32 	%r39, %r37, 1;
	add.s32 	%r40, %r39, %r38;
	add.s32 	%r41, %r36, %r14;
	cvta.to.global.u64 	%rd16, %rd50;
	mul.wide.u32 	%rd17, %r41, 8;
	add.s64 	%rd18, %rd16, %rd17;
	ld.global.nc.u64 	%rd19, [%rd18];
	add.s64 	%rd20, %rd2, %rd17;
	ld.global.nc.u64 	%rd21, [%rd20];
	shl.b32 	%r42, %r40, 3;
	mov.u32 	%r43, row_shared;
	add.s32 	%r44, %r43, %r42;
	ld.shared.u64 	%rd22, [%r44];
	shl.b32 	%r45, %r13, 3;
	add.s32 	%r46, %r44, %r45;
	ld.shared.u64 	%rd23, [%r46];
	mul.hi.u64 	%rd24, %rd23, %rd21;
	mul.lo.s64 	%rd25, %rd23, %rd19;
	mul.lo.s64 	%rd26, %rd24, %rd9;
	sub.s64 	%rd27, %rd25, %rd26;
	setp.lt.u64 	%p6, %rd27, %rd9;
	selp.b64 	%rd28, 0, %rd9, %p6;
	sub.s64 	%rd29, %rd27, %rd28;
	add.s64 	%rd30, %rd29, %rd22;
	setp.lt.u64 	%p7, %rd30, %rd9;
	selp.b64 	%rd31, 0, %rd9, %p7;
	sub.s64 	%rd32, %rd30, %rd31;
	setp.lt.u64 	%p8, %rd22, %rd29;
	selp.b64 	%rd33, %rd9, 0, %p8;
	sub.s64 	%rd34, %rd22, %rd29;
	add.s64 	%rd35, %rd34, %rd33;
	st.shared.u64 	[%r44], %rd32;
	st.shared.u64 	[%r46], %rd35;
	add.s32 	%r55, %r55, 1;
	setp.ne.s32 	%p9, %r55, 0;
	add.s32 	%r54, %r54, %r3;
	@%p9 bra 	$L__BB4_7;
$L__BB4_9:
	bar.sync 	0;
	setp.eq.s32 	%p10, %r53, %r23;
	@%p10 bra 	$L__BB4_10;
	bra.uni 	$L__BB4_5;
$L__BB4_10:
	setp.ge.u32 	%p11, %r56, %r21;
	@%p11 bra 	$L__BB4_13;
	ld.param.u64 	%rd52, [ntt_four_step_row_fused_param_4];
	ld.param.u64 	%rd51, [ntt_four_step_row_fused_param_3];
	mul.lo.s32 	%r10, %r21, %r1;
	cvta.to.global.u64 	%rd3, %rd51;
	cvta.to.global.u64 	%rd4, %rd52;
	mov.u32 	%r49, row_shared;
$L__BB4_12:
	add.s32 	%r47, %r56, %r10;
	shl.b32 	%r48, %r56, 3;
	add.s32 	%r50, %r49, %r48;
	ld.shared.u64 	%rd36, [%r50];
	mul.wide.u32 	%rd37, %r47, 8;
	add.s64 	%rd38, %rd3, %rd37;
	ld.global.nc.u64 	%rd39, [%rd38];
	add.s64 	%rd40, %rd4, %rd37;
	ld.global.nc.u64 	%rd41, [%rd40];
	mul.hi.u64 	%rd42, %rd36, %rd41;
	mul.lo.s64 	%rd43, %rd39, %rd36;
	mul.lo.s64 	%rd44, %rd42, %rd9;
	sub.s64 	%rd45, %rd43, %rd44;
	setp.lt.u64 	%p12, %rd45, %rd9;
	selp.b64 	%rd46, 0, %rd9, %p12;
	sub.s64 	%rd47, %rd45, %rd46;
	mad.lo.s32 	%r51, %r56, %r22, %r1;
	mul.wide.u32 	%rd48, %r51, 8;
	add.s64 	%rd49, %rd1, %rd48;
	st.global.u64 	[%rd49], %rd47;
	add.s32 	%r56, %r56, %r3;
	setp.lt.u32 	%p13, %r56, %r21;
	@%p13 bra 	$L__BB4_12;
$L__BB4_13:
	ret;

}
	// .globl	ntt_four_step_col
.visible .entry ntt_four_step_col(
	.param .u64 .ptr .align 1 ntt_four_step_col_param_0,
	.param .u64 .ptr .align 1 ntt_four_step_col_param_1,
	.param .u64 .ptr .align 1 ntt_four_step_col_param_2,
	.param .u32 ntt_four_step_col_param_3,
	.param .u32 ntt_four_step_col_param_4,
	.param .u32 ntt_four_step_col_param_5,
	.param .u64 ntt_four_step_col_param_6,
	.param .u32 ntt_four_step_col_param_7
)
{
	.reg .pred 	%p<13>;
	.reg .b32 	%r<56>;
	.reg .b64 	%rd<36>;

	ld.param.u64 	%rd7, [ntt_four_step_col_param_0];
	ld.param.u64 	%rd4, [ntt_four_step_col_param_1];
	ld.param.u64 	%rd5, [ntt_four_step_col_param_2];
	ld.param.u32 	%r23, [ntt_four_step_col_param_3];
	ld.param.u32 	%r21, [ntt_four_step_col_param_4];
	ld.param.u32 	%r22, [ntt_four_step_col_param_5];
	ld.param.u32 	%r24, [ntt_four_step_col_param_7];
	cvta.to.global.u64 	%rd8, %rd7;
	mov.u32 	%r1, %ctaid.x;
	mov.u32 	%r55, %tid.x;
	mov.u32 	%r3, %ntid.x;
	mul.lo.s32 	%r25, %r21, %r23;
	mul.lo.s32 	%r26, %r25, %r24;
	mul.wide.u32 	%rd9, %r26, 8;
	add.s64 	%rd1, %rd8, %rd9;
	setp.ge.u32 	%p1, %r55, %r21;
	@%p1 bra 	$L__BB5_3;
	mul.lo.s32 	%r4, %r21, %r1;
	mov.u32 	%r51, %r55;
$L__BB5_2:
	add.s32 	%r27, %r51, %r4;
	mul.wide.u32 	%rd10, %r27, 8;
	add.s64 	%rd11, %rd1, %rd10;
	ld.global.u64 	%rd12, [%rd11];
	shl.b32 	%r28, %r51, 3;
	mov.u32 	%r29, col_shared;
	add.s32 	%r30, %r29, %r28;
	st.shared.u64 	[%r30], %rd12;
	add.s32 	%r51, %r51, %r3;
	setp.lt.u32 	%p2, %r51, %r21;
	@%p2 bra 	$L__BB5_2;
$L__BB5_3:
	bar.sync 	0;
	setp.eq.s32 	%p3, %r22, 0;
	@%p3 bra 	$L__BB5_10;
	shr.u32 	%r7, %r21, 1;
	add.s32 	%r32, %r3, %r7;
	add.s32 	%r8, %r32, -1;
	div.u32 	%r33, %r8, %r3;
	max.u32 	%r34, %r33, 1;
	neg.s32 	%r9, %r34;
	cvta.to.global.u64 	%rd2, %rd4;
	cvta.to.global.u64 	%rd3, %rd5;
	mov.b32 	%r52, 0;
$L__BB5_5:
	mov.u32 	%r11, %r52;
	setp.gt.u32 	%p4, %r3, %r8;
	add.s32 	%r52, %r11, 1;
	shr.u32 	%r13, %r21, %r52;
	@%p4 bra 	$L__BB5_9;
	mov.b32 	%r35, 1;
	shl.b32 	%r14, %r35, %r11;
	mov.u32 	%r53, %r55;
	mov.u32 	%r54, %r9;
$L__BB5_7:
	setp.ge.u32 	%p5, %r53, %r7;
	@%p5 bra 	$L__BB5_9;
	ld.param.u64 	%rd35, [ntt_four_step_col_param_6];
	div.u32 	%r36, %r53, %r13;
	mul.lo.s32 	%r37, %r13, %r36;
	sub.s32 	%r38, %r53, %r37;
	shl.b32 	%r39, %r37, 1;
	add.s32 	%r40, %r39, %r38;
	add.s32 	%r41, %r36, %r14;
	mul.wide.u32 	%rd13, %r41, 8;
	add.s64 	%rd14, %rd2, %rd13;
	ld.global.nc.u64 	%rd15, [%rd14];
	add.s64 	%rd16, %rd3, %rd13;
	ld.global.nc.u64 	%rd17, [%rd16];
	shl.b32 	%r42, %r40, 3;
	mov.u32 	%r43, col_shared;
	add.s32 	%r44, %r43, %r42;
	ld.shared.u64 	%rd18, [%r44];
	shl.b32 	%r45, %r13, 3;
	add.s32 	%r46, %r44, %r45;
	ld.shared.u64 	%rd19, [%r46];
	mul.hi.u64 	%rd20, %rd19, %rd17;
	mul.lo.s64 	%rd21, %rd19, %rd15;
	mul.lo.s64 	%rd22, %rd20, %rd35;
	sub.s64 	%rd23, %rd21, %rd22;
	setp.lt.u64 	%p6, %rd23, %rd35;
	selp.b64 	%rd24, 0, %rd35, %p6;
	sub.s64 	%rd25, %rd23, %rd24;
	add.s64 	%rd26, %rd25, %rd18;
	setp.lt.u64 	%p7, %rd26, %rd35;
	selp.b64 	%rd27, 0, %rd35, %p7;
	sub.s64 	%rd28, %rd26, %rd27;
	setp.lt.u64 	%p8, %rd18, %rd25;
	selp.b64 	%rd29, %rd35, 0, %p8;
	sub.s64 	%rd30, %rd18, %rd25;
	add.s64 	%rd31, %rd30, %rd29;
	st.shared.u64 	[%r44], %rd28;
	st.shared.u64 	[%r46], %rd31;
	add.s32 	%r54, %r54, 1;
	setp.ne.s32 	%p9, %r54, 0;
	add.s32 	%r53, %r53, %r3;
	@%p9 bra 	$L__BB5_7;
$L__BB5_9:
	bar.sync 	0;
	setp.eq.s32 	%p10, %r52, %r22;
	@%p10 bra 	$L__BB5_10;
	bra.uni 	$L__BB5_5;
$L__BB5_10:
	setp.ge.u32 	%p11, %r55, %r21;
	@%p11 bra 	$L__BB5_13;
	mul.lo.s32 	%r10, %r21, %r1;
	mov.u32 	%r48, col_shared;
$L__BB5_12:
	shl.b32 	%r47, %r55, 3;
	add.s32 	%r49, %r48, %r47;
	ld.shared.u64 	%rd32, [%r49];
	add.s32 	%r50, %r55, %r10;
	mul.wide.u32 	%rd33, %r50, 8;
	add.s64 	%rd34, %rd1, %rd33;
	st.global.u64 	[%rd34], %rd32;
	add.s32 	%r55, %r55, %r3;
	setp.lt.u32 	%p12, %r55, %r21;
	@%p12 bra 	$L__BB5_12;
$L__BB5_13:
	ret;

}
	// .globl	ntt_pointwise_mul
.visible .entry ntt_pointwise_mul(
	.param .u64 .ptr .align 1 ntt_pointwise_mul_param_0,
	.param .u64 .ptr .align 1 ntt_pointwise_mul_param_1,
	.param .u64 .ptr .align 1 ntt_pointwise_mul_param_2,
	.param .u64 ntt_pointwise_mul_param_3,
	.param .u32 ntt_pointwise_mul_param_4,
	.param .u32 ntt_pointwise_mul_param_5
)
{
	.reg .pred 	%p<9>;
	.reg .b32 	%r<23>;
	.reg .b64 	%rd<53>;

	ld.param.u64 	%rd21, [ntt_pointwise_mul_param_0];
	ld.param.u64 	%rd22, [ntt_pointwise_mul_param_1];
	ld.param.u64 	%rd23, [ntt_pointwise_mul_param_2];
	ld.param.u64 	%rd24, [ntt_pointwise_mul_param_3];
	ld.param.u32 	%r2, [ntt_pointwise_mul_param_4];
	ld.param.u32 	%r3, [ntt_pointwise_mul_param_5];
	mov.u32 	%r4, %ctaid.x;
	mov.u32 	%r5, %ntid.x;
	mov.u32 	%r6, %tid.x;
	mad.lo.s32 	%r1, %r4, %r5, %r6;
	mul.lo.s32 	%r7, %r3, %r2;
	setp.ge.u32 	%p1, %r1, %r7;
	@%p1 bra 	$L__BB6_19;
	cvta.to.global.u64 	%rd25, %rd22;
	cvta.to.global.u64 	%rd26, %rd23;
	mul.wide.u32 	%rd27, %r1, 8;
	add.s64 	%rd28, %rd25, %rd27;
	ld.global.nc.u64 	%rd29, [%rd28];
	add.s64 	%rd30, %rd26, %rd27;
	ld.global.nc.u64 	%rd31, [%rd30];
	mul.lo.s64 	%rd1, %rd31, %rd29;
	mul.hi.u64 	%rd2, %rd29, %rd31;
	setp.ne.s64 	%p2, %rd2, 0;
	@%p2 bra 	$L__BB6_5;
	or.b64  	%rd43, %rd1, %rd24;
	and.b64  	%rd44, %rd43, -4294967296;
	setp.ne.s64 	%p8, %rd44, 0;
	@%p8 bra 	$L__BB6_4;
	cvt.u32.u64 	%r20, %rd24;
	cvt.u32.u64 	%r21, %rd1;
	rem.u32 	%r22, %r21, %r20;
	cvt.u64.u32 	%rd52, %r22;
	bra.uni 	$L__BB6_18;
$L__BB6_4:
	rem.u64 	%rd52, %rd1, %rd24;
	bra.uni 	$L__BB6_18;
$L__BB6_5:
	rem.u64 	%rd32, 4294967296, %rd24;
	mul.lo.s64 	%rd5, %rd32, %rd32;
	or.b64  	%rd33, %rd5, %rd24;
	and.b64  	%rd34, %rd33, -4294967296;
	setp.ne.s64 	%p3, %rd34, 0;
	@%p3 bra 	$L__BB6_7;
	cvt.u32.u64 	%r8, %rd24;
	cvt.u32.u64 	%r9, %rd5;
	rem.u32 	%r10, %r9, %r8;
	cvt.u64.u32 	%rd48, %r10;
	bra.uni 	$L__BB6_8;
$L__BB6_7:
	rem.u64 	%rd48, %rd5, %rd24;
$L__BB6_8:
	or.b64  	%rd35, %rd1, %rd24;
	and.b64  	%rd36, %rd35, -4294967296;
	setp.ne.s64 	%p4, %rd36, 0;
	@%p4 bra 	$L__BB6_10;
	cvt.u32.u64 	%r11, %rd24;
	cvt.u32.u64 	%r12, %rd1;
	rem.u32 	%r13, %r12, %r11;
	cvt.u64.u32 	%rd49, %r13;
	bra.uni 	$L__BB6_11;
$L__BB6_10:
	rem.u64 	%rd49, %rd1, %rd24;
$L__BB6_11:
	or.b64  	%rd37, %rd2, %rd24;
	and.b64  	%rd38, %rd37, -4294967296;
	setp.ne.s64 	%p5, %rd38, 0;
	@%p5 bra 	$L__BB6_13;
	cvt.u32.u64 	%r14, %rd24;
	cvt.u32.u64 	%r15, %rd2;
	rem.u32 	%r16, %r15, %r14;
	cvt.u64.u32 	%rd50, %r16;
	bra.uni 	$L__BB6_14;
$L__BB6_13:
	rem.u64 	%rd50, %rd2, %rd24;
$L__BB6_14:
	mul.lo.s64 	%rd15, %rd50, %rd48;
	or.b64  	%rd39, %rd15, %rd24;
	and.b64  	%rd40, %rd39, -4294967296;
	setp.ne.s64 	%p6, %rd40, 0;
	@%p6 bra 	$L__BB6_16;
	cvt.u32.u64 	%r17, %rd24;
	cvt.u32.u64 	%r18, %rd15;
	rem.u32 	%r19, %r18, %r17;
	cvt.u64.u32 	%rd51, %r19;
	bra.uni 	$L__BB6_17;
$L__BB6_16:
	rem.u64 	%rd51, %rd15, %rd24;
$L__BB6_17:
	add.s64 	%rd41, %rd51, %rd49;
	setp.lt.u64 	%p7, %rd41, %rd24;
	selp.b64 	%rd42, 0, %rd24, %p7;
	sub.s64 	%rd52, %rd41, %rd42;
$L__BB6_18:
	cvta.to.global.u64 	%rd45, %rd21;
	add.s64 	%rd47, %rd45, %rd27;
	st.global.u64 	[%rd47], %rd52;
$L__BB6_19:
	ret;

}
	// .globl	ntt_scale
.visible .entry ntt_scale(
	.param .u64 .ptr .align 1 ntt_scale_param_0,
	.param .u64 ntt_scale_param_1,
	.param .u64 ntt_scale_param_2,
	.param .u64 ntt_scale_param_3,
	.param .u32 ntt_scale_param_4,
	.param .u32 ntt_scale_param_5
)
{
	.reg .pred 	%p<3>;
	.reg .b32 	%r<8>;
	.reg .b64 	%rd<15>;

	ld.param.u64 	%rd1, [ntt_scale_param_0];
	ld.param.u64 	%rd2, [ntt_scale_param_1];
	ld.param.u64 	%rd3, [ntt_scale_param_2];
	ld.param.u64 	%rd4, [ntt_scale_param_3];
	ld.param.u32 	%r2, [ntt_scale_param_4];
	ld.param.u32 	%r3, [ntt_scale_param_5];
	mov.u32 	%r4, %ctaid.x;
	mov.u32 	%r5, %ntid.x;
	mov.u32 	%r6, %tid.x;
	mad.lo.s32 	%r1, %r4, %r5, %r6;
	mul.lo.s32 	%r7, %r3, %r2;
	setp.ge.u32 	%p1, %r1, %r7;
	@%p1 bra 	$L__BB7_2;
	cvta.to.global.u64 	%rd5, %rd1;
	mul.wide.u32 	%rd6, %r1, 8;
	add.s64 	%rd7, %rd5, %rd6;
	ld.global.u64 	%rd8, [%rd7];
	mul.hi.u64 	%rd9, %rd8, %rd3;
	mul.lo.s64 	%rd10, %rd8, %rd2;
	mul.lo.s64 	%rd11, %rd9, %rd4;
	sub.s64 	%rd12, %rd10, %rd11;
	setp.lt.u64 	%p2, %rd12, %rd4;
	selp.b64 	%rd13, 0, %rd4, %p2;
	sub.s64 	%rd14, %rd12, %rd13;
	st.global.u64 	[%rd7], %rd14;
$L__BB7_2:
	ret;

}


// ===== COMPILED SASS (sm_100) =====

	.target	sm_100

	.elftype	@"ET_EXEC"


//--------------------- .note.nv.tkinfo           --------------------------
	.section	.note.nv.tkinfo,"",@"SHT_NOTE"
	.sectionflags	@"SHF_NOTE_NV_TKINFO"
	.tkinfo
        /*0018*/ 	.word	0x00000002
        /*0030*/ 	.string	""
        /*0030*/ 	.string	"ptxas"
        /*0030*/ 	.string	"Cuda compilation tools, release 13.0, V13.0.88"
        /*0030*/ 	.string	"Build cuda_13.0.r13.0/compiler.36424714_0"
        /*0030*/ 	.string	"-arch sm_100 -m 64 "



//--------------------- .note.nv.cuinfo           --------------------------
	.section	.note.nv.cuinfo,"",@"SHT_NOTE"
	.sectionflags	@"SHF_NOTE_NV_CUINFO"
        /*0018*/ 	.short	0x0002
        /*001a*/ 	.short	0x0064
        /*001c*/ 	.short	0x0082
	.zero		2


//--------------------- .nv.info                  --------------------------
	.section	.nv.info,"",@"SHT_CUDA_INFO"
	.align	4


	//----- nvinfo : EIATTR_REGCOUNT
	.align		4
        /*0000*/ 	.byte	0x04, 0x2f
        /*0002*/ 	.short	(.L_1 - .L_0)
	.align		4
.L_0:
        /*0004*/ 	.word	index@(ntt_forward_stage)
        /*0008*/ 	.word	0x00000018


	//----- nvinfo : EIATTR_FRAME_SIZE
	.align		4
.L_1:
        /*000c*/ 	.byte	0x04, 0x11
        /*000e*/ 	.short	(.L_3 - .L_2)
	.align		4
.L_2:
        /*0010*/ 	.word	index@(ntt_forward_stage)
        /*0014*/ 	.word	0x00000000


	//----- nvinfo : EIATTR_REGCOUNT
	.align		4
.L_3:
        /*0018*/ 	.byte	0x04, 0x2f
        /*001a*/ 	.short	(.L_5 - .L_4)
	.align		4
.L_4:
        /*001c*/ 	.word	index@(ntt_inverse_stage)
        /*0020*/ 	.word	0x0000001c


	//----- nvinfo : EIATTR_FRAME_SIZE
	.align		4
.L_5:
        /*0024*/ 	.byte	0x04, 0x11
        /*0026*/ 	.short	(.L_7 - .L_6)
	.align		4
.L_6:
        /*0028*/ 	.word	index@(ntt_inverse_stage)
        /*002c*/ 	.word	0x00000000


	//----- nvinfo : EIATTR_REGCOUNT
	.align		4
.L_7:
        /*0030*/ 	.byte	0x04, 0x2f
        /*0032*/ 	.short	(.L_9 - .L_8)
	.align		4
.L_8:
        /*0034*/ 	.word	index@(ntt_forward_fused)
        /*0038*/ 	.word	0x0000001a


	//----- nvinfo : EIATTR_FRAME_SIZE
	.align		4
.L_9:
        /*003c*/ 	.byte	0x04, 0x11
        /*003e*/ 	.short	(.L_11 - .L_10)
	.align		4
.L_10:
        /*0040*/ 	.word	index@(ntt_forward_fused)
        /*0044*/ 	.word	0x00000000


	//----- nvinfo : EIATTR_REGCOUNT
	.align		4
.L_11:
        /*0048*/ 	.byte	0x04, 0x2f
        /*004a*/ 	.short	(.L_13 - .L_12)
	.align		4
.L_12:
        /*004c*/ 	.word	index@(ntt_inverse_fused)
        /*0050*/ 	.word	0x00000020


	//----- nvinfo : EIATTR_FRAME_SIZE
	.align		4
.L_13:
        /*0054*/ 	.byte	0x04, 0x11
        /*0056*/ 	.short	(.L_15 - .L_14)
	.align		4
.L_14:
        /*0058*/ 	.word	index@(ntt_inverse_fused)
        /*005c*/ 	.word	0x00000000


	//----- nvinfo : EIATTR_REGCOUNT
	.align		4
.L_15:
        /*0060*/ 	.byte	0x04, 0x2f
        /*0062*/ 	.short	(.L_17 - .L_16)
	.align		4
.L_16:
        /*0064*/ 	.word	index@(ntt_four_step_row_fused)
        /*0068*/ 	.word	0x0000001a


	//----- nvinfo : EIATTR_FRAME_SIZE
	.align		4
.L_17:
        /*006c*/ 	.byte	0x04, 0x11
        /*006e*/ 	.short	(.L_19 - .L_18)
	.align		4
.L_18:
        /*0070*/ 	.word	index@(ntt_four_step_row_fused)
        /*0074*/ 	.word	0x00000000


	//----- nvinfo : EIATTR_REGCOUNT
	.align		4
.L_19:
        /*0078*/ 	.byte	0x04, 0x2f
        /*007a*/ 	.short	(.L_21 - .L_20)
	.align		4
.L_20:
        /*007c*/ 	.word	index@(ntt_four_step_col)
        /*0080*/ 	.word	0x0000001c


	//----- nvinfo : EIATTR_FRAME_SIZE
	.align		4
.L_21:
        /*0084*/ 	.byte	0x04, 0x11
        /*0086*/ 	.short	(.L_23 - .L_22)
	.align		4
.L_22:
        /*0088*/ 	.word	index@(ntt_four_step_col)
        /*008c*/ 	.word	0x00000000


	//----- nvinfo : EIATTR_REGCOUNT
	.align		4
.L_23:
        /*0090*/ 	.byte	0x04, 0x2f
        /*0092*/ 	.short	(.L_25 - .L_24)
	.align		4
.L_24:
        /*0094*/ 	.word	index@(ntt_pointwise_mul)
        /*0098*/ 	.word	0x00000018


	//----- nvinfo : EIATTR_FRAME_SIZE
	.align		4
.L_25:
        /*009c*/ 	.byte	0x04, 0x11
        /*009e*/ 	.short	(.L_27 - .L_26)
	.align		4
.L_26:
        /*00a0*/ 	.word	index@($__internal_0_$__cuda_sm20_rem_u64)
        /*00a4*/ 	.word	0x00000000


	//----- nvinfo : EIATTR_FRAME_SIZE
	.align		4
.L_27:
        /*00a8*/ 	.byte	0x04, 0x11
        /*00aa*/ 	.short	(.L_29 - .L_28)
	.align		4
.L_28:
        /*00ac*/ 	.word	index@(ntt_pointwise_mul)
        /*00b0*/ 	.word	0x00000000


	//----- nvinfo : EIATTR_REGCOUNT
	.align		4
.L_29:
        /*00b4*/ 	.byte	0x04, 0x2f
        /*00b6*/ 	.short	(.L_31 - .L_30)
	.align		4
.L_30:
        /*00b8*/ 	.word	index@(ntt_scale)
        /*00bc*/ 	.word	0x00000012


	//----- nvinfo : EIATTR_FRAME_SIZE
	.align		4
.L_31:
        /*00c0*/ 	.byte	0x04, 0x11
        /*00c2*/ 	.short	(.L_33 - .L_32)
	.align		4
.L_32:
        /*00c4*/ 	.word	index@(ntt_scale)
        /*00c8*/ 	.word	0x00000000


	//----- nvinfo : EIATTR_MIN_STACK_SIZE
	.align		4
.L_33:
        /*00cc*/ 	.byte	0x04, 0x12
        /*00ce*/ 	.short	(.L_35 - .L_34)
	.align		4
.L_34:
        /*00d0*/ 	.word	index@(ntt_scale)
        /*00d4*/ 	.word	0x00000000


	//----- nvinfo : EIATTR_MIN_STACK_SIZE
	.align		4
.L_35:
        /*00d8*/ 	.byte	0x04, 0x12
        /*00da*/ 	.short	(.L_37 - .L_36)
	.align		4
.L_36:
        /*00dc*/ 	.word	index@(ntt_pointwise_mul)
        /*00e0*/ 	.word	0x00000000


	//----- nvinfo : EIATTR_MIN_STACK_SIZE
	.align		4
.L_37:
        /*00e4*/ 	.byte	0x04, 0x12
        /*00e6*/ 	.short	(.L_39 - .L_38)
	.align		4
.L_38:
        /*00e8*/ 	.word	index@(ntt_four_step_col)
        /*00ec*/ 	.word	0x00000000


	//----- nvinfo : EIATTR_MIN_STACK_SIZE
	.align		4
.L_39:
        /*00f0*/ 	.byte	0x04, 0x12
        /*00f2*/ 	.short	(.L_41 - .L_40)
	.align		4
.L_40:
        /*00f4*/ 	.word	index@(ntt_four_step_row_fused)
        /*00f8*/ 	.word	0x00000000


	//----- nvinfo : EIATTR_MIN_STACK_SIZE
	.align		4
.L_41:
        /*00fc*/ 	.byte	0x04, 0x12
        /*00fe*/ 	.short	(.L_43 - .L_42)
	.align		4
.L_42:
        /*0100*/ 	.word	index@(ntt_inverse_fused)
        /*0104*/ 	.word	0x00000000


	//----- nvinfo : EIATTR_MIN_STACK_SIZE
	.align		4
.L_43:
        /*0108*/ 	.byte	0x04, 0x12
        /*010a*/ 	.short	(.L_45 - .L_44)
	.align		4
.L_44:
        /*010c*/ 	.word	index@(ntt_forward_fused)
        /*0110*/ 	.word	0x00000000


	//----- nvinfo : EIATTR_MIN_STACK_SIZE
	.align		4
.L_45:
        /*0114*/ 	.byte	0x04, 0x12
        /*0116*/ 	.short	(.L_47 - .L_46)
	.align		4
.L_46:
        /*0118*/ 	.word	index@(ntt_inverse_stage)
        /*011c*/ 	.word	0x00000000


	//----- nvinfo : EIATTR_MIN_STACK_SIZE
	.align		4
.L_47:
        /*0120*/ 	.byte	0x04, 0x12
        /*0122*/ 	.short	(.L_49 - .L_48)
	.align		4
.L_48:
        /*0124*/ 	.word	index@(ntt_forward_stage)
        /*0128*/ 	.word	0x00000000
.L_49:


//--------------------- .nv.compat                --------------------------
	.section	.nv.compat,"",@"SHT_CUDA_COMPAT_INFO"
	.align	4
        /*0000*/ 	.byte	0x02, 0x09, 0x00, 0x00, 0x02, 0x02, 0x01, 0x00, 0x02, 0x05, 0x05, 0x00, 0x03, 0x07, 0x01, 0x01
        /*0010*/ 	.byte	0x02, 0x03, 0x00, 0x00, 0x02, 0x06, 0x01, 0x00, 0x04, 0x0b, 0x08, 0x00, 0x09, 0x00, 0x00, 0x00
        /*0020*/ 	.byte	0x00, 0x00, 0x00, 0x00


//--------------------- .nv.info.ntt_scale        --------------------------
	.section	.nv.info.ntt_scale,"",@"SHT_CUDA_INFO"
	.sectionflags	@""
	.align	4


	//----- nvinfo : EIATTR_CUDA_API_VERSION
	.align		4
        /*0000*/ 	.byte	0x04, 0x37
        /*0002*/ 	.short	(.L_51 - .L_50)
.L_50:
        /*0004*/ 	.word	0x00000082


	//----- nvinfo : EIATTR_KPARAM_INFO
	.align		4
.L_51:
        /*0008*/ 	.byte	0x04, 0x17
        /*000a*/ 	.short	(.L_53 - .L_52)
.L_52:
        /*000c*/ 	.word	0x00000000
        /*0010*/ 	.short	0x0005
        /*0012*/ 	.short	0x0024
        /*0014*/ 	.byte	0x00, 0xf0, 0x11, 0x00


	//----- nvinfo : EIATTR_KPARAM_INFO
	.align		4
.L_53:
        /*0018*/ 	.byte	0x04, 0x17
        /*001a*/ 	.short	(.L_55 - .L_54)
.L_54:
        /*001c*/ 	.word	0x00000000
        /*0020*/ 	.short	0x0004
        /*0022*/ 	.short	0x0020
        /*0024*/ 	.byte	0x00, 0xf0, 0x11, 0x00


	//----- nvinfo : EIATTR_KPARAM_INFO
	.align		4
.L_55:
        /*0028*/ 	.byte	0x04, 0x17
        /*002a*/ 	.short	(.L_57 - .L_56)
.L_56:
        /*002c*/ 	.word	0x00000000
        /*0030*/ 	.short	0x0003
        /*0032*/ 	.short	0x0018
        /*0034*/ 	.byte	0x00, 0xf0, 0x21, 0x00


	//----- nvinfo : EIATTR_KPARAM_INFO
	.align		4
.L_57:
        /*0038*/ 	.byte	0x04, 0x17
        /*003a*/ 	.short	(.L_59 - .L_58)
.L_58:
        /*003c*/ 	.word	0x00000000
        /*0040*/ 	.short	0x0002
        /*0042*/ 	.short	0x0010
        /*0044*/ 	.byte	0x00, 0xf0, 0x21, 0x00


	//----- nvinfo : EIATTR_KPARAM_INFO
	.align		4
.L_59:
        /*0048*/ 	.byte	0x04, 0x17
        /*004a*/ 	.short	(.L_61 - .L_60)
.L_60:
        /*004c*/ 	.word	0x00000000
        /*0050*/ 	.short	0x0001
        /*0052*/ 	.short	0x0008
        /*0054*/ 	.byte	0x00, 0xf0, 0x21, 0x00


	//----- nvinfo : EIATTR_KPARAM_INFO
	.align		4
.L_61:
        /*0058*/ 	.byte	0x04, 0x17
        /*005a*/ 	.short	(.L_63 - .L_62)
.L_62:
        /*005c*/ 	.word	0x00000000
        /*0060*/ 	.short	0x0000
        /*0062*/ 	.short	0x0000
        /*0064*/ 	.byte	0x00, 0xf5, 0x21, 0x00


	//----- nvinfo : EIATTR_SPARSE_MMA_MASK
	.align		4
.L_63:
        /*0068*/ 	.byte	0x03, 0x50
        /*006a*/ 	.short	0x0000


	//----- nvinfo : EIATTR_MAXREG_COUNT
	.align		4
        /*006c*/ 	.byte	0x03, 0x1b
        /*006e*/ 	.short	0x00ff


	//----- nvinfo : EIATTR_MERCURY_ISA_VERSION
	.align		4
        /*0070*/ 	.byte	0x03, 0x5f
        /*0072*/ 	.short	0x0101


	//----- nvinfo : EIATTR_VRC_CTA_INIT_COUNT
	.align		4
        /*0074*/ 	.byte	0x02, 0x4a
	.zero		1
	.zero		1


	//----- nvinfo : EIATTR_EXIT_INSTR_OFFSETS
	.align		4
        /*0078*/ 	.byte	0x04, 0x1c
        /*007a*/ 	.short	(.L_65 - .L_64)


	//   ....[0]....
.L_64:
        /*007c*/ 	.word	0x00000080


	//   ....[1]....
        /*0080*/ 	.word	0x00000280


	//----- nvinfo : EIATTR_CBANK_PARAM_SIZE
	.align		4
.L_65:
        /*0084*/ 	.byte	0x03, 0x19
        /*0086*/ 	.short	0x0028


	//----- nvinfo : EIATTR_PARAM_CBANK
	.align		4
        /*0088*/ 	.byte	0x04, 0x0a
        /*008a*/ 	.short	(.L_67 - .L_66)
	.align		4
.L_66:
        /*008c*/ 	.word	index@(.nv.constant0.ntt_scale)
        /*0090*/ 	.short	0x0380
        /*0092*/ 	.short	0x0028


	//----- nvinfo : EIATTR_SW_WAR
	.align		4
.L_67:
        /*0094*/ 	.byte	0x04, 0x36
        /*0096*/ 	.short	(.L_69 - .L_68)
.L_68:
        /*0098*/ 	.word	0x00000008
.L_69:


//--------------------- .nv.info.ntt_pointwise_mul --------------------------
	.section	.nv.info.ntt_pointwise_mul,"",@"SHT_CUDA_INFO"
	.sectionflags	@""
	.align	4


	//----- nvinfo : EIATTR_CUDA_API_VERSION
	.align		4
        /*0000*/ 	.byte	0x04, 0x37
        /*0002*/ 	.short	(.L_71 - .L_70)
.L_70:
        /*0004*/ 	.word	0x00000082


	//----- nvinfo : EIATTR_KPARAM_INFO
	.align		4
.L_71:
        /*0008*/ 	.byte	0x04, 0x17
        /*000a*/ 	.short	(.L_73 - .L_72)
.L_72:
        /*000c*/ 	.word	0x00000000
        /*0010*/ 	.short	0x0005
        /*0012*/ 	.short	0x0024
        /*0014*/ 	.byte	0x00, 0xf0, 0x11, 0x00


	//----- nvinfo : EIATTR_KPARAM_INFO
	.align		4
.L_73:
        /*0018*/ 	.byte	0x04, 0x17
        /*001a*/ 	.short	(.L_75 - .L_74)
.L_74:
        /*001c*/ 	.word	0x00000000
        /*0020*/ 	.short	0x0004
        /*0022*/ 	.short	0x0020
        /*0024*/ 	.byte	0x00, 0xf0, 0x11, 0x00


	//----- nvinfo : EIATTR_KPARAM_INFO
	.align		4
.L_75:
        /*0028*/ 	.byte	0x04, 0x17
        /*002a*/ 	.short	(.L_77 - .L_76)
.L_76:
        /*002c*/ 	.word	0x00000000
        /*0030*/ 	.short	0x0003
        /*0032*/ 	.short	0x0018
        /*0034*/ 	.byte	0x00, 0xf0, 0x21, 0x00


	//----- nvinfo : EIATTR_KPARAM_INFO
	.align		4
.L_77:
        /*0038*/ 	.byte	0x04, 0x17
        /*003a*/ 	.short	(.L_79 - .L_78)
.L_78:
        /*003c*/ 	.word	0x00000000
        /*0040*/ 	.short	0x0002
        /*0042*/ 	.short	0x0010
        /*0044*/ 	.byte	0x00, 0xf5, 0x21, 0x00


	//----- nvinfo : EIATTR_KPARAM_INFO
	.align		4
.L_79:
        /*0048*/ 	.byte	0x04, 0x17
        /*004a*/ 	.short	(.L_81 - .L_80)
.L_80:
        /*004c*/ 	.word	0x00000000
        /*0050*/ 	.short	0x0001
        /*0052*/ 	.short	0x0008
        /*0054*/ 	.byte	0x00, 0xf5, 0x21, 0x00


	//----- nvinfo : EIATTR_KPARAM_INFO
	.align		4
.L_81:
        /*0058*/ 	.byte	0x04, 0x17
        /*005a*/ 	.short	(.L_83 - .L_82)
.L_82:
        /*005c*/ 	.word	0x00000000
        /*0060*/ 	.short	0x0000
        /*0062*/ 	.short	0x0000
        /*0064*/ 	.byte	0x00, 0xf5, 0x21, 0x00


	//----- nvinfo : EIATTR_SPARSE_MMA_MASK
	.align		4
.L_83:
        /*0068*/ 	.byte	0x03, 0x50
        /*006a*/ 	.short	0x0000


	//----- nvinfo : EIATTR_MAXREG_COUNT
	.align		4
        /*006c*/ 	.byte	0x03, 0x1b
        /*006e*/ 	.short	0x00ff


	//----- nvinfo : EIATTR_MERCURY_ISA_VERSION
	.align		4
        /*0070*/ 	.byte	0x03, 0x5f
        /*0072*/ 	.short	0x0101


	//----- nvinfo : EIATTR_VRC_CTA_INIT_COUNT
	.align		4
        /*0074*/ 	.byte	0x02, 0x4a
	.zero		1
	.zero		1


	//----- nvinfo : EIATTR_EXIT_INSTR_OFFSETS
	.align		4
        /*0078*/ 	.byte	0x04, 0x1c
        /*007a*/ 	.short	(.L_85 - .L_84)


	//   ....[0]....
.L_84:
        /*007c*/ 	.word	0x00000080


	//   ....[1]....
        /*0080*/ 	.word	0x00000d50


	//----- nvinfo : EIATTR_CRS_STACK_SIZE
	.align		4
.L_85:
        /*0084*/ 	.byte	0x04, 0x1e
        /*0086*/ 	.short	(.L_87 - .L_86)
.L_86:
        /*0088*/ 	.word	0x00000000


	//----- nvinfo : EIATTR_CBANK_PARAM_SIZE
	.align		4
.L_87:
        /*008c*/ 	.byte	0x03, 0x19
        /*008e*/ 	.short	0x0028


	//----- nvinfo : EIATTR_PARAM_CBANK
	.align		4
        /*0090*/ 	.byte	0x04, 0x0a
        /*0092*/ 	.short	(.L_89 - .L_88)
	.align		4
.L_88:
        /*0094*/ 	.word	index@(.nv.constant0.ntt_pointwise_mul)
        /*0098*/ 	.short	0x0380
        /*009a*/ 	.short	0x0028


	//----- nvinfo : EIATTR_SW_WAR
	.align		4
.L_89:
        /*009c*/ 	.byte	0x04, 0x36
        /*009e*/ 	.short	(.L_91 - .L_90)
.L_90:
        /*00a0*/ 	.word	0x00000008
.L_91:


//--------------------- .nv.info.ntt_four_step_col --------------------------
	.section	.nv.info.ntt_four_step_col,"",@"SHT_CUDA_INFO"
	.sectionflags	@""
	.align	4


	//----- nvinfo : EIATTR_CUDA_API_VERSION
	.align		4
        /*0000*/ 	.byte	0x04, 0x37
        /*0002*/ 	.short	(.L_93 - .L_92)
.L_92:
        /*0004*/ 	.word	0x00000082


	//----- nvinfo : EIATTR_KPARAM_INFO
	.align		4
.L_93:
        /*0008*/ 	.byte	0x04, 0x17
        /*000a*/ 	.short	(.L_95 - .L_94)
.L_94:
        /*000c*/ 	.word	0x00000000
        /*0010*/ 	.short	0x0007
        /*0012*/ 	.short	0x0030
        /*0014*/ 	.byte	0x00, 0xf0, 0x11, 0x00


	//----- nvinfo : EIATTR_KPARAM_INFO
	.align		4
.L_95:
        /*0018*/ 	.byte	0x04, 0x17
        /*001a*/ 	.short	(.L_97 - .L_96)
.L_96:
        /*001c*/ 	.word	0x00000000
        /*0020*/ 	.short	0x0006
        /*0022*/ 	.short	0x0028
        /*0024*/ 	.byte	0x00, 0xf0, 0x21, 0x00


	//----- nvinfo : EIATTR_KPARAM_INFO
	.align		4
.L_97:
        /*0028*/ 	.byte	0x04, 0x17
        /*002a*/ 	.short	(.L_99 - .L_98)
.L_98:
        /*002c*/ 	.word	0x00000000
        /*0030*/ 	.short	0x0005
        /*0032*/ 	.short	0x0020
        /*0034*/ 	.byte	0x00, 0xf0, 0x11, 0x00


	//----- nvinfo : EIATTR_KPARAM_INFO
	.align		4
.L_99:
        /*0038*/ 	.byte	0x04, 0x17
        /*003a*/ 	.short	(.L_101 - .L_100)
.L_100:
        /*003c*/ 	.word	0x00000000
        /*0040*/ 	.short	0x0004
        /*0042*/ 	.short	0x001c
        /*0044*/ 	.byte	0x00, 0xf0, 0x11, 0x00


	//----- nvinfo : EIATTR_KPARAM_INFO
	.align		4
.L_101:
        /*0048*/ 	.byte	0x04, 0x17
        /*004a*/ 	.short	(.L_103 - .L_102)
.L_102:
        /*004c*/ 	.word	0x00000000
        /*0050*/ 	.short	0x0003
        /*0052*/ 	.short	0x0018
        /*0054*/ 	.byte	0x00, 0xf0, 0x11, 0x00


	//----- nvinfo : EIATTR_KPARAM_INFO
	.align		4
.L_103:
        /*0058*/ 	.byte	0x04, 0x17
        /*005a*/ 	.short	(.L_105 - .L_104)
.L_104:
        /*005c*/ 	.word	0x00000000
        /*0060*/ 	.short	0x0002
        /*0062*/ 	.short	0x0010
        /*0064*/ 	.byte	0x00, 0xf5, 0x21, 0x00


	//----- nvinfo : EIATTR_KPARAM_INFO
	.align		4
.L_105:
        /*0068*/ 	.byte	0x04, 0x17
        /*006a*/ 	.short	(.L_107 - .L_106)
.L_106:
        /*006c*/ 	.word	0x00000000
        /*0070*/ 	.short	0x0001
        /*0072*/ 	.short	0x0008
        /*0074*/ 	.byte	0x00, 0xf5, 0x21, 0x00


	//----- nvinfo : EIATTR_KPARAM_INFO
	.align		4
.L_107:
        /*0078*/ 	.byte	0x04, 0x17
        /*007a*/ 	.short	(.L_109 - .L_108)
.L_108:
        /*007c*/ 	.word	0x00000000
        /*0080*/ 	.short	0x0000
        /*0082*/ 	.short	0x0000
        /*0084*/ 	.byte	0x00, 0xf5, 0x21, 0x00


	//----- nvinfo : EIATTR_SPARSE_MMA_MASK
	.align		4
.L_109:
        /*0088*/ 	.byte	0x03, 0x50
        /*008a*/ 	.short	0x0000


	//----- nvinfo : EIATTR_MAXREG_COUNT
	.align		4
        /*008c*/ 	.byte	0x03, 0x1b
        /*008e*/ 	.short	0x00ff


	//----- nvinfo : EIATTR_NUM_BARRIERS
	.align		4
        /*0090*/ 	.byte	0x02, 0x4c
        /*0092*/ 	.byte	0x01
	.zero		1


	//----- nvinfo : EIATTR_MERCURY_ISA_VERSION
	.align		4
        /*0094*/ 	.byte	0x03, 0x5f
        /*0096*/ 	.short	0x0101


	//----- nvinfo : EIATTR_VRC_CTA_INIT_COUNT
	.align		4
        /*0098*/ 	.byte	0x02, 0x4a
	.zero		1
	.zero		1


	//----- nvinfo : EIATTR_EXIT_INSTR_OFFSETS
	.align		4
        /*009c*/ 	.byte	0x04, 0x1c
        /*009e*/ 	.short	(.L_111 - .L_110)


	//   ....[0]....
.L_110:
        /*00a0*/ 	.word	0x000009e0


	//   ....[1]....
        /*00a4*/ 	.word	0x00000ab0


	//----- nvinfo : EIATTR_CRS_STACK_SIZE
	.align		4
.L_111:
        /*00a8*/ 	.byte	0x04, 0x1e
        /*00aa*/ 	.short	(.L_113 - .L_112)
.L_112:
        /*00ac*/ 	.word	0x00000000


	//----- nvinfo : EIATTR_CBANK_PARAM_SIZE
	.align		4
.L_113:
        /*00b0*/ 	.byte	0x03, 0x19
        /*00b2*/ 	.short	0x0034


	//----- nvinfo : EIATTR_PARAM_CBANK
	.align		4
        /*00b4*/ 	.byte	0x04, 0x0a
        /*00b6*/ 	.short	(.L_115 - .L_114)
	.align		4
.L_114:
        /*00b8*/ 	.word	index@(.nv.constant0.ntt_four_step_col)
        /*00bc*/ 	.short	0x0380
        /*00be*/ 	.short	0x0034


	//----- nvinfo : EIATTR_SW_WAR
	.align		4
.L_115:
        /*00c0*/ 	.byte	0x04, 0x36
        /*00c2*/ 	.short	(.L_117 - .L_116)
.L_116:
        /*00c4*/ 	.word	0x00000008
.L_117:


//--------------------- .nv.info.ntt_four_step_row_fused --------------------------
	.section	.nv.info.ntt_four_step_row_fused,"",@"SHT_CUDA_INFO"
	.sectionflags	@""
	.align	4


	//----- nvinfo : EIATTR_CUDA_API_VERSION
	.align		4
        /*0000*/ 	.byte	0x04, 0x37
        /*0002*/ 	.short	(.L_119 - .L_118)
.L_118:
        /*0004*/ 	.word	0x00000082


	//----- nvinfo : EIATTR_KPARAM_INFO
	.align		4
.L_119:
        /*0008*/ 	.byte	0x04, 0x17
        /*000a*/ 	.short	(.L_121 - .L_120)
.L_120:
        /*000c*/ 	.word	0x00000000
        /*0010*/ 	.short	0x0009
        /*0012*/ 	.short	0x0040
        /*0014*/ 	.byte	0x00, 0xf0, 0x11, 0x00


	//----- nvinfo : EIATTR_KPARAM_INFO
	.align		4
.L_121:
        /*0018*/ 	.byte	0x04, 0x17
        /*001a*/ 	.short	(.L_123 - .L_122)
.L_122:
        /*001c*/ 	.word	0x00000000
        /*0020*/ 	.short	0x0008
        /*0022*/ 	.short	0x0038
        /*0024*/ 	.byte	0x00, 0xf0, 0x21, 0x00


	//----- nvinfo : EIATTR_KPARAM_INFO
	.align		4
.L_123:
        /*0028*/ 	.byte	0x04, 0x17
        /*002a*/ 	.short	(.L_125 - .L_124)
.L_124:
        /*002c*/ 	.word	0x00000000
        /*0030*/ 	.short	0x0007
        /*0032*/ 	.short	0x0030
        /*0034*/ 	.byte	0x00, 0xf0, 0x11, 0x00


	//----- nvinfo : EIATTR_KPARAM_INFO
	.align		4
.L_125:
        /*0038*/ 	.byte	0x04, 0x17
        /*003a*/ 	.short	(.L_127 - .L_126)
.L_126:
        /*003c*/ 	.word	0x00000000
        /*0040*/ 	.short	0x0006
        /*0042*/ 	.short	0x002c
        /*0044*/ 	.byte	0x00, 0xf0, 0x11, 0x00


	//----- nvinfo : EIATTR_KPARAM_INFO
	.align		4
.L_127:
        /*0048*/ 	.byte	0x04, 0x17
        /*004a*/ 	.short	(.L_129 - .L_128)
.L_128:
        /*004c*/ 	.word	0x00000000
        /*0050*/ 	.short	0x0005
        /*0052*/ 	.short	0x0028
        /*0054*/ 	.byte	0x00, 0xf0, 0x11, 0x00


	//----- nvinfo : EIATTR_KPARAM_INFO
	.align		4
.L_129:
        /*0058*/ 	.byte	0x04, 0x17
        /*005a*/ 	.short	(.L_131 - .L_130)
.L_130:
        /*005c*/ 	.word	0x00000000
        /*0060*/ 	.short	0x0004
        /*0062*/ 	.short	0x0020
        /*0064*/ 	.byte	0x00, 0xf5, 0x21, 0x00


	//----- nvinfo : EIATTR_KPARAM_INFO
	.align		4
.L_131:
        /*0068*/ 	.byte	0x04, 0x17
        /*006a*/ 	.short	(.L_133 - .L_132)
.L_132:
        /*006c*/ 	.word	0x00000000
        /*0070*/ 	.short	0x0003
        /*0072*/ 	.short	0x0018
        /*0074*/ 	.byte	0x00, 0xf5, 0x21, 0x00


	//----- nvinfo : EIATTR_KPARAM_INFO
	.align		4
.L_133:
        /*0078*/ 	.byte	0x04, 0x17
        /*007a*/ 	.short	(.L_135 - .L_134)
.L_134:
        /*007c*/ 	.word	0x00000000
        /*0080*/ 	.short	0x0002
        /*0082*/ 	.short	0x0010
        /*0084*/ 	.byte	0x00, 0xf5, 0x21, 0x00


	//----- nvinfo : EIATTR_KPARAM_INFO
	.align		4
.L_135:
        /*0088*/ 	.byte	0x04, 0x17
        /*008a*/ 	.short	(.L_137 - .L_136)
.L_136:
        /*008c*/ 	.word	0x00000000
        /*0090*/ 	.short	0x0001
        /*0092*/ 	.short	0x0008
        /*0094*/ 	.byte	0x00, 0xf5, 0x21, 0x00


	//----- nvinfo : EIATTR_KPARAM_INFO
	.align		4
.L_137:
        /*0098*/ 	.byte	0x04, 0x17
        /*009a*/ 	.short	(.L_139 - .L_138)
.L_138:
        /*009c*/ 	.word	0x00000000
        /*00a0*/ 	.short	0x0000
        /*00a2*/ 	.short	0x0000
        /*00a4*/ 	.byte	0x00, 0xf5, 0x21, 0x00


	//----- nvinfo : EIATTR_SPARSE_MMA_MASK
	.align		4
.L_139:
        /*00a8*/ 	.byte	0x03, 0x50
        /*00aa*/ 	.short	0x0000


	//----- nvinfo : EIATTR_MAXREG_COUNT
	.align		4
        /*00ac*/ 	.byte	0x03, 0x1b
        /*00ae*/ 	.short	0x00ff


	//----- nvinfo : EIATTR_NUM_BARRIERS
	.align		4
        /*00b0*/ 	.byte	0x02, 0x4c
        /*00b2*/ 	.byte	0x01
	.zero		1


	//----- nvinfo : EIATTR_MERCURY_ISA_VERSION
	.align		4
        /*00b4*/ 	.byte	0x03, 0x5f
        /*00b6*/ 	.short	0x0101


	//----- nvinfo : EIATTR_VRC_CTA_INIT_COUNT
	.align		4
        /*00b8*/ 	.byte	0x02, 0x4a
	.zero		1
	.zero		1


	//----- nvinfo : EIATTR_EXIT_INSTR_OFFSETS
	.align		4
        /*00bc*/ 	.byte	0x04, 0x1c
        /*00be*/ 	.short	(.L_141 - .L_140)


	//   ....[0]....
.L_140:
        /*00c0*/ 	.word	0x000009e0


	//   ....[1]....
        /*00c4*/ 	.word	0x00000cb0


	//----- nvinfo : EIATTR_CRS_STACK_SIZE
	.align		4
.L_141:
        /*00c8*/ 	.byte	0x04, 0x1e
        /*00ca*/ 	.short	(.L_143 - .L_142)
.L_142:
        /*00cc*/ 	.word	0x00000000


	//----- nvinfo : EIATTR_CBANK_PARAM_SIZE
	.align		4
.L_143:
        /*00d0*/ 	.byte	0x03, 0x19
        /*00d2*/ 	.short	0x0044


	//----- nvinfo : EIATTR_PARAM_CBANK
	.align		4
        /*00d4*/ 	.byte	0x04, 0x0a
        /*00d6*/ 	.short	(.L_145 - .L_144)
	.align		4
.L_144:
        /*00d8*/ 	.word	index@(.nv.constant0.ntt_four_step_row_fused)
        /*00dc*/ 	.short	0x0380
        /*00de*/ 	.short	0x0044


	//----- nvinfo : EIATTR_SW_WAR
	.align		4
.L_145:
        /*00e0*/ 	.byte	0x04, 0x36
        /*00e2*/ 	.short	(.L_147 - .L_146)
.L_146:
        /*00e4*/ 	.word	0x00000008
.L_147:


//--------------------- .nv.info.ntt_inverse_fused --------------------------
	.section	.nv.info.ntt_inverse_fused,"",@"SHT_CUDA_INFO"
	.sectionflags	@""
	.align	4


	//----- nvinfo : EIATTR_CUDA_API_VERSION
	.align		4
        /*0000*/ 	.byte	0x04, 0x37
        /*0002*/ 	.short	(.L_149 - .L_148)
.L_148:
        /*0004*/ 	.word	0x00000082


	//----- nvinfo : EIATTR_KPARAM_INFO
	.align		4
.L_149:
        /*0008*/ 	.byte	0x04, 0x17
        /*000a*/ 	.short	(.L_151 - .L_150)
.L_150:
        /*000c*/ 	.word	0x00000000
        /*0010*/ 	.short	0x0003
        /*0012*/ 	.short	0x0018
        /*0014*/ 	.byte	0x00, 0xf0, 0xc1, 0x00


	//----- nvinfo : EIATTR_KPARAM_INFO
	.align		4
.L_151:
        /*0018*/ 	.byte	0x04, 0x17
        /*001a*/ 	.short	(.L_153 - .L_152)
.L_152:
        /*001c*/ 	.word	0x00000000
        /*0020*/ 	.short	0x0002
        /*0022*/ 	.short	0x0010
        /*0024*/ 	.byte	0x00, 0xf5, 0x21, 0x00


	//----- nvinfo : EIATTR_KPARAM_INFO
	.align		4
.L_153:
        /*0028*/ 	.byte	0x04, 0x17
        /*002a*/ 	.short	(.L_155 - .L_154)
.L_154:
        /*002c*/ 	.word	0x00000000
        /*0030*/ 	.short	0x0001
        /*0032*/ 	.short	0x0008
        /*0034*/ 	.byte	0x00, 0xf5, 0x21, 0x00


	//----- nvinfo : EIATTR_KPARAM_INFO
	.align		4
.L_155:
        /*0038*/ 	.byte	0x04, 0x17
        /*003a*/ 	.short	(.L_157 - .L_156)
.L_156:
        /*003c*/ 	.word	0x00000000
        /*0040*/ 	.short	0x0000
        /*0042*/ 	.short	0x0000
        /*0044*/ 	.byte	0x00, 0xf5, 0x21, 0x00


	//----- nvinfo : EIATTR_SPARSE_MMA_MASK
	.align		4
.L_157:
        /*0048*/ 	.byte	0x03, 0x50
        /*004a*/ 	.short	0x0000


	//----- nvinfo : EIATTR_MAXREG_COUNT
	.align		4
        /*004c*/ 	.byte	0x03, 0x1b
        /*004e*/ 	.short	0x00ff


	//----- nvinfo : EIATTR_NUM_BARRIERS
	.align		4
        /*0050*/ 	.byte	0x02, 0x4c
        /*0052*/ 	.byte	0x01
	.zero		1


	//----- nvinfo : EIATTR_MERCURY_ISA_VERSION
	.align		4
        /*0054*/ 	.byte	0x03, 0x5f
        /*0056*/ 	.short	0x0101


	//----- nvinfo : EIATTR_VRC_CTA_INIT_COUNT
	.align		4
        /*0058*/ 	.byte	0x02, 0x4a
	.zero		1
	.zero		1


	//----- nvinfo : EIATTR_EXIT_INSTR_OFFSETS
	.align		4
        /*005c*/ 	.byte	0x04, 0x1c
        /*005e*/ 	.short	(.L_159 - .L_158)


	//   ....[0]....
.L_158:
        /*0060*/ 	.word	0x00000920


	//   ....[1]....
        /*0064*/ 	.word	0x00000b70


	//----- nvinfo : EIATTR_CRS_STACK_SIZE
	.align		4
.L_159:
        /*0068*/ 	.byte	0x04, 0x1e
        /*006a*/ 	.short	(.L_161 - .L_160)
.L_160:
        /*006c*/ 	.word	0x00000000


	//----- nvinfo : EIATTR_CBANK_PARAM_SIZE
	.align		4
.L_161:
        /*0070*/ 	.byte	0x03, 0x19
        /*0072*/ 	.short	0x0048


	//----- nvinfo : EIATTR_PARAM_CBANK
	.align		4
        /*0074*/ 	.byte	0x04, 0x0a
        /*0076*/ 	.short	(.L_163 - .L_162)
	.align		4
.L_162:
        /*0078*/ 	.word	index@(.nv.constant0.ntt_inverse_fused)
        /*007c*/ 	.short	0x0380
        /*007e*/ 	.short	0x0048


	//----- nvinfo : EIATTR_SW_WAR
	.align		4
.L_163:
        /*0080*/ 	.byte	0x04, 0x36
        /*0082*/ 	.short	(.L_165 - .L_164)
.L_164:
        /*0084*/ 	.word	0x00000008
.L_165:


//--------------------- .nv.info.ntt_forward_fused --------------------------
	.section	.nv.info.ntt_forward_fused,"",@"SHT_CUDA_INFO"
	.sectionflags	@""
	.align	4


	//----- nvinfo : EIATTR_CUDA_API_VERSION
	.align		4
        /*0000*/ 	.byte	0x04, 0x37
        /*0002*/ 	.short	(.L_167 - .L_166)
.L_166:
        /*0004*/ 	.word	0x00000082


	//----- nvinfo : EIATTR_KPARAM_INFO
	.align		4
.L_167:
        /*0008*/ 	.byte	0x04, 0x17
        /*000a*/ 	.short	(.L_169 - .L_168)
.L_168:
        /*000c*/ 	.word	0x00000000
        /*0010*/ 	.short	0x0003
        /*0012*/ 	.short	0x0018
        /*0014*/ 	.byte	0x00, 0xf0, 0xc1, 0x00


	//----- nvinfo : EIATTR_KPARAM_INFO
	.align		4
.L_169:
        /*0018*/ 	.byte	0x04, 0x17
        /*001a*/ 	.short	(.L_171 - .L_170)
.L_170:
        /*001c*/ 	.word	0x00000000
        /*0020*/ 	.short	0x0002
        /*0022*/ 	.short	0x0010
        /*0024*/ 	.byte	0x00, 0xf5, 0x21, 0x00


	//----- nvinfo : EIATTR_KPARAM_INFO
	.align		4
.L_171:
        /*0028*/ 	.byte	0x04, 0x17
        /*002a*/ 	.short	(.L_173 - .L_172)
.L_172:
        /*002c*/ 	.word	0x00000000
        /*0030*/ 	.short	0x0001
        /*0032*/ 	.short	0x0008
        /*0034*/ 	.byte	0x00, 0xf5, 0x21, 0x00


	//----- nvinfo : EIATTR_KPARAM_INFO
	.align		4
.L_173:
        /*0038*/ 	.byte	0x04, 0x17
        /*003a*/ 	.short	(.L_175 - .L_174)
.L_174:
        /*003c*/ 	.word	0x00000000
        /*0040*/ 	.short	0x0000
        /*0042*/ 	.short	0x0000
        /*0044*/ 	.byte	0x00, 0xf5, 0x21, 0x00


	//----- nvinfo : EIATTR_SPARSE_MMA_MASK
	.align		4
.L_175:
        /*0048*/ 	.byte	0x03, 0x50
        /*004a*/ 	.short	0x0000


	//----- nvinfo : EIATTR_MAXREG_COUNT
	.align		4
        /*004c*/ 	.byte	0x03, 0x1b
        /*004e*/ 	.short	0x00ff


	//----- nvinfo : EIATTR_NUM_BARRIERS
	.align		4
        /*0050*/ 	.byte	0x02, 0x4c
        /*0052*/ 	.byte	0x01
	.zero		1


	//----- nvinfo : EIATTR_MERCURY_ISA_VERSION
	.align		4
        /*0054*/ 	.byte	0x03, 0x5f
        /*0056*/ 	.short	0x0101


	//----- nvinfo : EIATTR_VRC_CTA_INIT_COUNT
	.align		4
        /*0058*/ 	.byte	0x02, 0x4a
	.zero		1
	.zero		1


	//----- nvinfo : EIATTR_EXIT_INSTR_OFFSETS
	.align		4
        /*005c*/ 	.byte	0x04, 0x1c
        /*005e*/ 	.short	(.L_177 - .L_176)


	//   ....[0]....
.L_176:
        /*0060*/ 	.word	0x00000a30


	//   ....[1]....
        /*0064*/ 	.word	0x00000ac0


	//----- nvinfo : EIATTR_CRS_STACK_SIZE
	.align		4
.L_177:
        /*0068*/ 	.byte	0x04, 0x1e
        /*006a*/ 	.short	(.L_179 - .L_178)
.L_178:
        /*006c*/ 	.word	0x00000000


	//----- nvinfo : EIATTR_CBANK_PARAM_SIZE
	.align		4
.L_179:
        /*0070*/ 	.byte	0x03, 0x19
        /*0072*/ 	.short	0x0048


	//----- nvinfo : EIATTR_PARAM_CBANK
	.align		4
        /*0074*/ 	.byte	0x04, 0x0a
        /*0076*/ 	.short	(.L_181 - .L_180)
	.align		4
.L_180:
        /*0078*/ 	.word	index@(.nv.constant0.ntt_forward_fused)
        /*007c*/ 	.short	0x0380
        /*007e*/ 	.short	0x0048


	//----- nvinfo : EIATTR_SW_WAR
	.align		4
.L_181:
        /*0080*/ 	.byte	0x04, 0x36
        /*0082*/ 	.short	(.L_183 - .L_182)
.L_182:
        /*0084*/ 	.word	0x00000008
.L_183:


//--------------------- .nv.info.ntt_inverse_stage --------------------------
	.section	.nv.info.ntt_inverse_stage,"",@"SHT_CUDA_INFO"
	.sectionflags	@""
	.align	4


	//----- nvinfo : EIATTR_CUDA_API_VERSION
	.align		4
        /*0000*/ 	.byte	0x04, 0x37
        /*0002*/ 	.short	(.L_185 - .L_184)
.L_184:
        /*0004*/ 	.word	0x00000082


	//----- nvinfo : EIATTR_KPARAM_INFO
	.align		4
.L_185:
        /*0008*/ 	.byte	0x04, 0x17
        /*000a*/ 	.short	(.L_187 - .L_186)
.L_186:
        /*000c*/ 	.word	0x00000000
        /*0010*/ 	.short	0x0003
        /*0012*/ 	.short	0x0018
        /*0014*/ 	.byte	0x00, 0xf0, 0xc1, 0x00


	//----- nvinfo : EIATTR_KPARAM_INFO
	.align		4
.L_187:
        /*0018*/ 	.byte	0x04, 0x17
        /*001a*/ 	.short	(.L_189 - .L_188)
.L_188:
        /*001c*/ 	.word	0x00000000
        /*0020*/ 	.short	0x0002
        /*0022*/ 	.short	0x0010
        /*0024*/ 	.byte	0x00, 0xf5, 0x21, 0x00


	//----- nvinfo : EIATTR_KPARAM_INFO
	.align		4
.L_189:
        /*0028*/ 	.byte	0x04, 0x17
        /*002a*/ 	.short	(.L_191 - .L_190)
.L_190:
        /*002c*/ 	.word	0x00000000
        /*0030*/ 	.short	0x0001
        /*0032*/ 	.short	0x0008
        /*0034*/ 	.byte	0x00, 0xf5, 0x21, 0x00


	//----- nvinfo : EIATTR_KPARAM_INFO
	.align		4
.L_191:
        /*0038*/ 	.byte	0x04, 0x17
        /*003a*/ 	.short	(.L_193 - .L_192)
.L_192:
        /*003c*/ 	.word	0x00000000
        /*0040*/ 	.short	0x0000
        /*0042*/ 	.short	0x0000
        /*0044*/ 	.byte	0x00, 0xf5, 0x21, 0x00


	//----- nvinfo : EIATTR_SPARSE_MMA_MASK
	.align		4
.L_193:
        /*0048*/ 	.byte	0x03, 0x50
        /*004a*/ 	.short	0x0000


	//----- nvinfo : EIATTR_MAXREG_COUNT
	.align		4
        /*004c*/ 	.byte	0x03, 0x1b
        /*004e*/ 	.short	0x00ff


	//----- nvinfo : EIATTR_MERCURY_ISA_VERSION
	.align		4
        /*0050*/ 	.byte	0x03, 0x5f
        /*0052*/ 	.short	0x0101


	//----- nvinfo : EIATTR_VRC_CTA_INIT_COUNT
	.align		4
        /*0054*/ 	.byte	0x02, 0x4a
	.zero		1
	.zero		1


	//----- nvinfo : EIATTR_EXIT_INSTR_OFFSETS
	.align		4
        /*0058*/ 	.byte	0x04, 0x1c
        /*005a*/ 	.short	(.L_195 - .L_194)


	//   ....[0]....
.L_194:
        /*005c*/ 	.word	0x00000080


	//   ....[1]....
        /*0060*/ 	.word	0x000004d0


	//----- nvinfo : EIATTR_CBANK_PARAM_SIZE
	.align		4
.L_195:
        /*0064*/ 	.byte	0x03, 0x19
        /*0066*/ 	.short	0x0048


	//----- nvinfo : EIATTR_PARAM_CBANK
	.align		4
        /*0068*/ 	.byte	0x04, 0x0a
        /*006a*/ 	.short	(.L_197 - .L_196)
	.align		4
.L_196:
        /*006c*/ 	.word	index@(.nv.constant0.ntt_inverse_stage)
        /*0070*/ 	.short	0x0380
        /*0072*/ 	.short	0x0048


	//----- nvinfo : EIATTR_SW_WAR
	.align		4
.L_197:
        /*0074*/ 	.byte	0x04, 0x36
        /*0076*/ 	.short	(.L_199 - .L_198)
.L_198:
        /*0078*/ 	.word	0x00000008
.L_199:


//--------------------- .nv.info.ntt_forward_stage --------------------------
	.section	.nv.info.ntt_forward_stage,"",@"SHT_CUDA_INFO"
	.sectionflags	@""
	.align	4


	//----- nvinfo : EIATTR_CUDA_API_VERSION
	.align		4
        /*0000*/ 	.byte	0x04, 0x37
        /*0002*/ 	.short	(.L_201 - .L_200)
.L_200:
        /*0004*/ 	.word	0x00000082


	//----- nvinfo : EIATTR_KPARAM_INFO
	.align		4
.L_201:
        /*0008*/ 	.byte	0x04, 0x17
        /*000a*/ 	.short	(.L_203 - .L_202)
.L_202:
        /*000c*/ 	.word	0x00000000
        /*0010*/ 	.short	0x0003
        /*0012*/ 	.short	0x0018
        /*0014*/ 	.byte	0x00, 0xf0, 0xc1, 0x00


	//----- nvinfo : EIATTR_KPARAM_INFO
	.align		4
.L_203:
        /*0018*/ 	.byte	0x04, 0x17
        /*001a*/ 	.short	(.L_205 - .L_204)
.L_204:
        /*001c*/ 	.word	0x00000000
        /*0020*/ 	.short	0x0002
        /*0022*/ 	.short	0x0010
        /*0024*/ 	.byte	0x00, 0xf5, 0x21, 0x00


	//----- nvinfo : EIATTR_KPARAM_INFO
	.align		4
.L_205:
        /*0028*/ 	.byte	0x04, 0x17
        /*002a*/ 	.short	(.L_207 - .L_206)
.L_206:
        /*002c*/ 	.word	0x00000000
        /*0030*/ 	.short	0x0001
        /*0032*/ 	.short	0x0008
        /*0034*/ 	.byte	0x00, 0xf5, 0x21, 0x00


	//----- nvinfo : EIATTR_KPARAM_INFO
	.align		4
.L_207:
        /*0038*/ 	.byte	0x04, 0x17
        /*003a*/ 	.short	(.L_209 - .L_208)
.L_208:
        /*003c*/ 	.word	0x00000000
        /*0040*/ 	.short	0x0000
        /*0042*/ 	.short	0x0000
        /*0044*/ 	.byte	0x00, 0xf5, 0x21, 0x00


	//----- nvinfo : EIATTR_SPARSE_MMA_MASK
	.align		4
.L_209:
        /*0048*/ 	.byte	0x03, 0x50
        /*004a*/ 	.short	0x0000


	//----- nvinfo : EIATTR_MAXREG_COUNT
	.align		4
        /*004c*/ 	.byte	0x03, 0x1b
        /*004e*/ 	.short	0x00ff


	//----- nvinfo : EIATTR_MERCURY_ISA_VERSION
	.align		4
        /*0050*/ 	.byte	0x03, 0x5f
        /*0052*/ 	.short	0x0101


	//----- nvinfo : EIATTR_VRC_CTA_INIT_COUNT
	.align		4
        /*0054*/ 	.byte	0x02, 0x4a
	.zero		1
	.zero		1


	//----- nvinfo : EIATTR_EXIT_INSTR_OFFSETS
	.align		4
        /*0058*/ 	.byte	0x04, 0x1c
        /*005a*/ 	.short	(.L_211 - .L_210)


	//   ....[0]....
.L_210:
        /*005c*/ 	.word	0x00000080


	//   ....[1]....
        /*0060*/ 	.word	0x000005c0


	//----- nvinfo : EIATTR_CBANK_PARAM_SIZE
	.align		4
.L_211:
        /*0064*/ 	.byte	0x03, 0x19
        /*0066*/ 	.short	0x0048


	//----- nvinfo : EIATTR_PARAM_CBANK
	.align		4
        /*0068*/ 	.byte	0x04, 0x0a
        /*006a*/ 	.short	(.L_213 - .L_212)
	.align		4
.L_212:
        /*006c*/ 	.word	index@(.nv.constant0.ntt_forward_stage)
        /*0070*/ 	.short	0x0380
        /*0072*/ 	.short	0x0048


	//----- nvinfo : EIATTR_SW_WAR
	.align		4
.L_213:
        /*0074*/ 	.byte	0x04, 0x36
        /*0076*/ 	.short	(.L_215 - .L_214)
.L_214:
        /*0078*/ 	.word	0x00000008
.L_215:


//--------------------- .nv.callgraph             --------------------------
	.section	.nv.callgraph,"",@"SHT_CUDA_CALLGRAPH"
	.align	4
	.sectionentsize	8
	.align		4
        /*0000*/ 	.word	0x00000000
	.align		4
        /*0004*/ 	.word	0xffffffff
	.align		4
        /*0008*/ 	.word	0x00000000
	.align		4
        /*000c*/ 	.word	0xfffffffe
	.align		4
        /*0010*/ 	.word	0x00000000
	.align		4
        /*0014*/ 	.word	0xfffffffd
	.align		4
        /*0018*/ 	.word	0x00000000
	.align		4
        /*001c*/ 	.word	0xfffffffc


//--------------------- .text.ntt_scale           --------------------------
	.section	.text.ntt_scale,"ax",@progbits
	.align	128
        .global         ntt_scale
        .type           ntt_scale,@function
        .size           ntt_scale,(.L_x_65 - ntt_scale)
        .other          ntt_scale,@"STO_CUDA_ENTRY STV_DEFAULT"
ntt_scale:
.text.ntt_scale:
[----:B------:R-:W-:Y:S01]  /*0000*/  LDC R1, c[0x0][0x37c] ;  /* 0x0000df00ff017b82 */ /* 0x000fe20000000800 */
[----:B------:R-:W0:Y:S07]  /*0010*/  S2R R0, SR_TID.X ;  /* 0x0000000000007919 */ /* 0x000e2e0000002100 */
[----:B------:R-:W0:Y:S01]  /*0020*/  S2UR UR6, SR_CTAID.X ;  /* 0x00000000000679c3 */ /* 0x000e220000002500 */
[----:B------:R-:W1:Y:S07]  /*0030*/  LDCU.64 UR4, c[0x0][0x3a0] ;  /* 0x00007400ff0477ac */ /* 0x000e6e0008000a00 */
[----:B------:R-:W0:Y:S01]  /*0040*/  LDC R5, c[0x0][0x360] ;  /* 0x0000d800ff057b82 */ /* 0x000e220000000800 */
[----:B-1----:R-:W-:Y:S01]  /*0050*/  UIMAD UR4, UR5, UR4, URZ ;  /* 0x00000004050472a4 */ /* 0x002fe2000f8e02ff */
[----:B0-----:R-:W-:-:S05]  /*0060*/  IMAD R5, R5, UR6, R0 ;  /* 0x0000000605057c24 */ /* 0x001fca000f8e0200 */
[----:B------:R-:W-:-:S13]  /*0070*/  ISETP.GE.U32.AND P0, PT, R5, UR4, PT ;  /* 0x0000000405007c0c */ /* 0x000fda000bf06070 */
[----:B------:R-:W-:Y:S05]  /*0080*/  @P0 EXIT ;  /* 0x000000000000094d */ /* 0x000fea0003800000 */
[----:B------:R-:W0:Y:S01]  /*0090*/  LDC.64 R2, c[0x0][0x380] ;  /* 0x0000e000ff027b82 */ /* 0x000e220000000a00 */
[----:B------:R-:W1:Y:S01]  /*00a0*/  LDCU.64 UR4, c[0x0][0x358] ;  /* 0x00006b00ff0477ac */ /* 0x000e620008000a00 */
[----:B------:R-:W2:Y:S06]  /*00b0*/  LDCU.64 UR6, c[0x0][0x388] ;  /* 0x00007100ff0677ac */ /* 0x000eac0008000a00 */
[----:B------:R-:W3:Y:S01]  /*00c0*/  LDC.64 R14, c[0x0][0x390] ;  /* 0x0000e400ff0e7b82 */ /* 0x000ee20000000a00 */
[----:B0-----:R-:W-:-:S07]  /*00d0*/  IMAD.WIDE.U32 R2, R5, 0x8, R2 ;  /* 0x0000000805027825 */ /* 0x001fce00078e0002 */
[----:B------:R-:W0:Y:S01]  /*00e0*/  LDC.64 R4, c[0x0][0x398] ;  /* 0x0000e600ff047b82 */ /* 0x000e220000000a00 */
[----:B-1----:R-:W3:Y:S02]  /*00f0*/  LDG.E.64 R6, desc[UR4][R2.64] ;  /* 0x0000000402067981 */ /* 0x002ee4000c1e1b00 */
[----:B---3--:R-:W-:-:S04]  /*0100*/  IMAD.WIDE.U32 R8, R7, R14, RZ ;  /* 0x0000000e07087225 */ /* 0x008fc800078e00ff */
[----:B------:R-:W-:-:S04]  /*0110*/  IMAD.WIDE.U32 R10, P0, R6, R15, R8 ;  /* 0x0000000f060a7225 */ /* 0x000fc80007800008 */
[----:B------:R-:W-:Y:S01]  /*0120*/  IMAD.WIDE.U32 R8, R6, R14, RZ ;  /* 0x0000000e06087225 */ /* 0x000fe200078e00ff */
[----:B------:R-:W-:Y:S02]  /*0130*/  IADD3.X R13, PT, PT, RZ, RZ, RZ, P0, !PT ;  /* 0x000000ffff0d7210 */ /* 0x000fe400007fe4ff */
[----:B------:R-:W-:Y:S02]  /*0140*/  MOV R12, R11 ;  /* 0x0000000b000c7202 */ /* 0x000fe40000000f00 */
[----:B------:R-:W-:-:S05]  /*0150*/  IADD3 RZ, P0, PT, R9, R10, RZ ;  /* 0x0000000a09ff7210 */ /* 0x000fca0007f1e0ff */
[----:B------:R-:W-:-:S04]  /*0160*/  IMAD.WIDE.U32.X R8, R7, R15, R12, P0 ;  /* 0x0000000f07087225 */ /* 0x000fc800000e040c */
[-C--:B0-----:R-:W-:Y:S02]  /*0170*/  IMAD R0, R9, R4.reuse, RZ ;  /* 0x0000000409007224 */ /* 0x081fe400078e02ff */
[----:B------:R-:W-:-:S04]  /*0180*/  IMAD.WIDE.U32 R10, R8, R4, RZ ;  /* 0x00000004080a7225 */ /* 0x000fc800078e00ff */
[----:B------:R-:W-:Y:S01]  /*0190*/  IMAD R9, R8, R5, R0 ;  /* 0x0000000508097224 */ /* 0x000fe200078e0200 */
[----:B------:R-:W-:Y:S01]  /*01a0*/  IADD3 R8, P0, PT, RZ, -R10, RZ ;  /* 0x8000000aff087210 */ /* 0x000fe20007f1e0ff */
[----:B--2---:R-:W-:-:S03]  /*01b0*/  IMAD R7, R7, UR6, RZ ;  /* 0x0000000607077c24 */ /* 0x004fc6000f8e02ff */
[----:B------:R-:W-:Y:S01]  /*01c0*/  IADD3 R10, PT, PT, R11, R9, RZ ;  /* 0x000000090b0a7210 */ /* 0x000fe20007ffe0ff */
[----:B------:R-:W-:-:S03]  /*01d0*/  IMAD R7, R6, UR7, R7 ;  /* 0x0000000706077c24 */ /* 0x000fc6000f8e0207 */
[----:B------:R-:W-:-:S03]  /*01e0*/  IADD3.X R9, PT, PT, RZ, ~R10, RZ, P0, !PT ;  /* 0x8000000aff097210 */ /* 0x000fc600007fe4ff */
[----:B------:R-:W-:-:S03]  /*01f0*/  IMAD.WIDE.U32 R8, R6, UR6, R8 ;  /* 0x0000000606087c25 */ /* 0x000fc6000f8e0008 */
[----:B------:R-:W-:Y:S02]  /*0200*/  ISETP.GE.U32.AND P0, PT, R8, R4, PT ;  /* 0x000000040800720c */ /* 0x000fe40003f06070 */
[----:B------:R-:W-:-:S04]  /*0210*/  IADD3 R0, PT, PT, R9, R7, RZ ;  /* 0x0000000709007210 */ /* 0x000fc80007ffe0ff */
[----:B------:R-:W-:-:S04]  /*0220*/  ISETP.GE.U32.AND.EX P0, PT, R0, R5, PT, P0 ;  /* 0x000000050000720c */ /* 0x000fc80003f06100 */
[----:B------:R-:W-:Y:S02]  /*0230*/  SEL R9, R4, RZ, P0 ;  /* 0x000000ff04097207 */ /* 0x000fe40000000000 */
[----:B------:R-:W-:Y:S02]  /*0240*/  SEL R5, R5, RZ, P0 ;  /* 0x000000ff05057207 */ /* 0x000fe40000000000 */
[----:B------:R-:W-:-:S04]  /*0250*/  IADD3 R8, P0, PT, -R9, R8, RZ ;  /* 0x0000000809087210 */ /* 0x000fc80007f1e1ff */
[----:B------:R-:W-:-:S05]  /*0260*/  IADD3.X R9, PT, PT, ~R5, R0, RZ, P0, !PT ;  /* 0x0000000005097210 */ /* 0x000fca00007fe5ff */
[----:B------:R-:W-:Y:S01]  /*0270*/  STG.E.64 desc[UR4][R2.64], R8 ;  /* 0x0000000802007986 */ /* 0x000fe2000c101b04 */
[----:B------:R-:W-:Y:S05]  /*0280*/  EXIT ;  /* 0x000000000000794d */ /* 0x000fea0003800000 */
.L_x_0:
[----:B------:R-:W-:-:S00]  /*0290*/  BRA `(.L_x_0) ;  /* 0xfffffffc00fc7947 */ /* 0x000fc0000383ffff */
[----:B------:R-:W-:-:S00]  /*02a0*/  NOP ;  /* 0x0000000000007918 */ /* 0x000fc00000000000 */
        /* <DEDUP_REMOVED lines=13> */
.L_x_65:


//--------------------- .text.ntt_pointwise_mul   --------------------------
	.section	.text.ntt_pointwise_mul,"ax",@progbits
	.align	128
        .global         ntt_pointwise_mul
        .type           ntt_pointwise_mul,@function
        .size           ntt_pointwise_mul,(.L_x_64 - ntt_pointwise_mul)
        .other          ntt_pointwise_mul,@"STO_CUDA_ENTRY STV_DEFAULT"
ntt_pointwise_mul:
.text.ntt_pointwise_mul:
        /* <DEDUP_REMOVED lines=13> */
[----:B0-----:R-:W-:-:S06]  /*00d0*/  IMAD.WIDE.U32 R8, R0, 0x8, R8 ;  /* 0x0000000800087825 */ /* 0x001fcc00078e0008 */
[----:B-1----:R-:W4:Y:S01]  /*00e0*/  LDG.E.64.CONSTANT R8, desc[UR6][R8.64] ;  /* 0x0000000608087981 */ /* 0x002f22000c1e9b00 */
[----:B---3--:R-:W-:-:S05]  /*00f0*/  IMAD.WIDE.U32 R4, R0, 0x8, R4 ;  /* 0x0000000800047825 */ /* 0x008fca00078e0004 */
[----:B------:R-:W4:Y:S01]  /*0100*/  LDG.E.64.CONSTANT R6, desc[UR6][R4.64] ;  /* 0x0000000604067981 */ /* 0x000f22000c1e9b00 */
[----:B------:R-:W-:Y:S01]  /*0110*/  BSSY.RECONVERGENT B0, `(.L_x_1) ;  /* 0x00000c0000007945 */ /* 0x000fe20003800200 */
[----:B----4-:R-:W-:-:S04]  /*0120*/  IMAD.WIDE.U32 R2, R7, R8, RZ ;  /* 0x0000000807027225 */ /* 0x010fc800078e00ff */
[----:B------:R-:W-:-:S04]  /*0130*/  IMAD.WIDE.U32 R10, P0, R6, R9, R2 ;  /* 0x00000009060a7225 */ /* 0x000fc80007800002 */
[----:B------:R-:W-:-:S04]  /*0140*/  IMAD.WIDE.U32 R2, R6, R8, RZ ;  /* 0x0000000806027225 */ /* 0x000fc800078e00ff */
[----:B------:R-:W-:Y:S01]  /*0150*/  IMAD.X R13, RZ, RZ, RZ, P0 ;  /* 0x000000ffff0d7224 */ /* 0x000fe200000e06ff */
[----:B------:R-:W-:Y:S01]  /*0160*/  IADD3 RZ, P0, PT, R3, R10, RZ ;  /* 0x0000000a03ff7210 */ /* 0x000fe20007f1e0ff */
[----:B------:R-:W-:-:S04]  /*0170*/  IMAD.MOV.U32 R12, RZ, RZ, R11 ;  /* 0x000000ffff0c7224 */ /* 0x000fc800078e000b */
[----:B------:R-:W-:-:S03]  /*0180*/  IMAD.WIDE.U32.X R2, R7, R9, R12, P0 ;  /* 0x0000000907027225 */ /* 0x000fc600000e040c */
[----:B------:R-:W-:-:S04]  /*0190*/  ISETP.NE.U32.AND P0, PT, R2, RZ, PT ;  /* 0x000000ff0200720c */ /* 0x000fc80003f05070 */
[----:B------:R-:W-:Y:S01]  /*01a0*/  ISETP.NE.AND.EX P0, PT, R3, RZ, PT, P0 ;  /* 0x000000ff0300720c */ /* 0x000fe20003f05300 */
[-C--:B------:R-:W-:Y:S02]  /*01b0*/  IMAD R11, R9, R6.reuse, RZ ;  /* 0x00000006090b7224 */ /* 0x080fe400078e02ff */
[----:B------:R-:W-:-:S04]  /*01c0*/  IMAD.WIDE.U32 R4, R8, R6, RZ ;  /* 0x0000000608047225 */ /* 0x000fc800078e00ff */
[----:B------:R-:W-:-:S05]  /*01d0*/  IMAD R11, R7, R8, R11 ;  /* 0x00000008070b7224 */ /* 0x000fca00078e020b */
[----:B------:R-:W-:Y:S01]  /*01e0*/  IADD3 R8, PT, PT, R5, R11, RZ ;  /* 0x0000000b05087210 */ /* 0x000fe20007ffe0ff */
[----:B--2---:R-:W-:Y:S06]  /*01f0*/  @P0 BRA `(.L_x_2) ;  /* 0x0000000000800947 */ /* 0x004fec0003800000 */
[----:B------:R-:W0:Y:S02]  /*0200*/  LDCU UR8, c[0x0][0x39c] ;  /* 0x00007380ff0877ac */ /* 0x000e240008000800 */
[----:B0-----:R-:W-:-:S04]  /*0210*/  LOP3.LUT R2, R8, UR8, RZ, 0xfc, !PT ;  /* 0x0000000808027c12 */ /* 0x001fc8000f8efcff */
[----:B------:R-:W-:-:S13]  /*0220*/  ISETP.NE.U32.AND P0, PT, R2, RZ, PT ;  /* 0x000000ff0200720c */ /* 0x000fda0003f05070 */
[----:B------:R-:W-:Y:S05]  /*0230*/  @P0 BRA `(.L_x_3) ;  /* 0x0000000000540947 */ /* 0x000fea0003800000 */
[----:B------:R-:W0:Y:S02]  /*0240*/  LDCU UR8, c[0x0][0x398] ;  /* 0x00007300ff0877ac */ /* 0x000e240008000800 */
[----:B0-----:R-:W0:Y:S01]  /*0250*/  I2F.U32.RP R5, UR8 ;  /* 0x0000000800057d06 */ /* 0x001e220008209000 */
[----:B------:R-:W-:-:S07]  /*0260*/  ISETP.NE.U32.AND P1, PT, RZ, UR8, PT ;  /* 0x00000008ff007c0c */ /* 0x000fce000bf25070 */
[----:B0-----:R-:W0:Y:S02]  /*0270*/  MUFU.RCP R5, R5 ;  /* 0x0000000500057308 */ /* 0x001e240000001000 */
[----:B0-----:R-:W-:-:S06]  /*0280*/  VIADD R2, R5, 0xffffffe ;  /* 0x0ffffffe05027836 */ /* 0x001fcc0000000000 */
[----:B------:R0:W1:Y:S02]  /*0290*/  F2I.FTZ.U32.TRUNC.NTZ R3, R2 ;  /* 0x0000000200037305 */ /* 0x000064000021f000 */
[----:B0-----:R-:W-:Y:S02]  /*02a0*/  HFMA2 R2, -RZ, RZ, 0, 0 ;  /* 0x00000000ff027431 */ /* 0x001fe400000001ff */
[----:B-1----:R-:W-:-:S04]  /*02b0*/  IMAD.MOV R7, RZ, RZ, -R3 ;  /* 0x000000ffff077224 */ /* 0x002fc800078e0a03 */
[----:B------:R-:W-:-:S04]  /*02c0*/  IMAD R7, R7, UR8, RZ ;  /* 0x0000000807077c24 */ /* 0x000fc8000f8e02ff */
[----:B------:R-:W-:-:S06]  /*02d0*/  IMAD.HI.U32 R3, R3, R7, R2 ;  /* 0x0000000703037227 */ /* 0x000fcc00078e0002 */
[----:B------:R-:W-:-:S04]  /*02e0*/  IMAD.HI.U32 R3, R3, R4, RZ ;  /* 0x0000000403037227 */ /* 0x000fc800078e00ff */
[----:B------:R-:W-:-:S04]  /*02f0*/  IMAD.MOV R3, RZ, RZ, -R3 ;  /* 0x000000ffff037224 */ /* 0x000fc800078e0a03 */
[----:B------:R-:W-:Y:S02]  /*0300*/  IMAD R4, R3, UR8, R4 ;  /* 0x0000000803047c24 */ /* 0x000fe4000f8e0204 */
[----:B------:R-:W-:-:S03]  /*0310*/  IMAD.MOV.U32 R3, RZ, RZ, RZ ;  /* 0x000000ffff037224 */ /* 0x000fc600078e00ff */
[----:B------:R-:W-:-:S13]  /*0320*/  ISETP.GE.U32.AND P0, PT, R4, UR8, PT ;  /* 0x0000000804007c0c */ /* 0x000fda000bf06070 */
[----:B------:R-:W-:-:S05]  /*0330*/  @P0 VIADD R4, R4, -UR8 ;  /* 0x8000000804040c36 */ /* 0x000fca0008000000 */
[----:B------:R-:W-:-:S13]  /*0340*/  ISETP.GE.U32.AND P0, PT, R4, UR8, PT ;  /* 0x0000000804007c0c */ /* 0x000fda000bf06070 */
[----:B------:R-:W-:Y:S02]  /*0350*/  @P0 IADD3 R4, PT, PT, R4, -UR8, RZ ;  /* 0x8000000804040c10 */ /* 0x000fe4000fffe0ff */
[----:B------:R-:W-:-:S05]  /*0360*/  @!P1 LOP3.LUT R4, RZ, UR8, RZ, 0x33, !PT ;  /* 0x00000008ff049c12 */ /* 0x000fca000f8e33ff */
[----:B------:R-:W-:Y:S01]  /*0370*/  IMAD.MOV.U32 R2, RZ, RZ, R4 ;  /* 0x000000ffff027224 */ /* 0x000fe200078e0004 */
[----:B------:R-:W-:Y:S06]  /*0380*/  BRA `(.L_x_4) ;  /* 0x0000000800607947 */ /* 0x000fec0003800000 */
.L_x_3:
[----:B------:R-:W-:Y:S01]  /*0390*/  MOV R10, R4 ;  /* 0x00000004000a7202 */ /* 0x000fe20000000f00 */
[----:B------:R-:W-:Y:S01]  /*03a0*/  IMAD.MOV.U32 R9, RZ, RZ, R8 ;  /* 0x000000ffff097224 */ /* 0x000fe200078e0008 */
[----:B------:R-:W-:-:S07]  /*03b0*/  MOV R12, 0x3d0 ;  /* 0x000003d0000c7802 */ /* 0x000fce0000000f00 */
[----:B------:R-:W-:Y:S05]  /*03c0*/  CALL.REL.NOINC `($__internal_0_$__cuda_sm20_rem_u64) ;  /* 0x0000000800647944 */ /* 0x000fea0003c00000 */
[----:B------:R-:W-:Y:S01]  /*03d0*/  IMAD.MOV.U32 R2, RZ, RZ, R9 ;  /* 0x000000ffff027224 */ /* 0x000fe200078e0009 */
[----:B------:R-:W-:Y:S01]  /*03e0*/  MOV R3, R14 ;  /* 0x0000000e00037202 */ /* 0x000fe20000000f00 */
[----:B------:R-:W-:Y:S06]  /*03f0*/  BRA `(.L_x_4) ;  /* 0x0000000800447947 */ /* 0x000fec0003800000 */
.L_x_2:
[----:B------:R-:W-:Y:S01]  /*0400*/  IMAD.MOV.U32 R10, RZ, RZ, RZ ;  /* 0x000000ffff0a7224 */ /* 0x000fe200078e00ff */
[----:B------:R-:W-:Y:S01]  /*0410*/  MOV R12, 0x440 ;  /* 0x00000440000c7802 */ /* 0x000fe20000000f00 */
[----:B------:R-:W-:-:S07]  /*0420*/  IMAD.MOV.U32 R9, RZ, RZ, 0x1 ;  /* 0x00000001ff097424 */ /* 0x000fce00078e00ff */
[----:B------:R-:W-:Y:S05]  /*0430*/  CALL.REL.NOINC `($__internal_0_$__cuda_sm20_rem_u64) ;  /* 0x0000000800487944 */ /* 0x000fea0003c00000 */
[----:B------:R-:W0:Y:S01]  /*0440*/  LDCU UR8, c[0x0][0x39c] ;  /* 0x00007380ff0877ac */ /* 0x000e220008000800 */
[-C--:B------:R-:W-:Y:S01]  /*0450*/  IMAD R6, R14, R9.reuse, RZ ;  /* 0x000000090e067224 */ /* 0x080fe200078e02ff */
[----:B------:R-:W-:Y:S01]  /*0460*/  BSSY.RECONVERGENT B1, `(.L_x_5) ;  /* 0x000001f000017945 */ /* 0x000fe20003800200 */
[----:B------:R-:W-:-:S04]  /*0470*/  IMAD.WIDE.U32 R10, R9, R9, RZ ;  /* 0x00000009090a7225 */ /* 0x000fc800078e00ff */
[----:B------:R-:W-:-:S05]  /*0480*/  IMAD R9, R9, R14, R6 ;  /* 0x0000000e09097224 */ /* 0x000fca00078e0206 */
[----:B------:R-:W-:-:S04]  /*0490*/  IADD3 R9, PT, PT, R11, R9, RZ ;  /* 0x000000090b097210 */ /* 0x000fc80007ffe0ff */
[----:B0-----:R-:W-:-:S04]  /*04a0*/  LOP3.LUT R6, R9, UR8, RZ, 0xfc, !PT ;  /* 0x0000000809067c12 */ /* 0x001fc8000f8efcff */
[----:B------:R-:W-:-:S13]  /*04b0*/  ISETP.NE.U32.AND P0, PT, R6, RZ, PT ;  /* 0x000000ff0600720c */ /* 0x000fda0003f05070 */
[----:B------:R-:W-:Y:S05]  /*04c0*/  @P0 BRA `(.L_x_6) ;  /* 0x0000000000500947 */ /* 0x000fea0003800000 */
[----:B------:R-:W0:Y:S01]  /*04d0*/  LDCU UR8, c[0x0][0x398] ;  /* 0x00007300ff0877ac */ /* 0x000e220008000800 */
[----:B------:R-:W-:Y:S01]  /*04e0*/  IMAD.MOV.U32 R6, RZ, RZ, RZ ;  /* 0x000000ffff067224 */ /* 0x000fe200078e00ff */
[----:B0-----:R-:W0:Y:S01]  /*04f0*/  I2F.U32.RP R9, UR8 ;  /* 0x0000000800097d06 */ /* 0x001e220008209000 */
[----:B------:R-:W-:-:S07]  /*0500*/  ISETP.NE.U32.AND P1, PT, RZ, UR8, PT ;  /* 0x00000008ff007c0c */ /* 0x000fce000bf25070 */
[----:B0-----:R-:W0:Y:S02]  /*0510*/  MUFU.RCP R9, R9 ;  /* 0x0000000900097308 */ /* 0x001e240000001000 */
[----:B0-----:R-:W-:-:S06]  /*0520*/  VIADD R11, R9, 0xffffffe ;  /* 0x0ffffffe090b7836 */ /* 0x001fcc0000000000 */
[----:B------:R-:W0:Y:S02]  /*0530*/  F2I.FTZ.U32.TRUNC.NTZ R7, R11 ;  /* 0x0000000b00077305 */ /* 0x000e24000021f000 */
[----:B0-----:R-:W-:-:S05]  /*0540*/  IADD3 R13, PT, PT, RZ, -R7, RZ ;  /* 0x80000007ff0d7210 */ /* 0x001fca0007ffe0ff */
[----:B------:R-:W-:-:S04]  /*0550*/  IMAD R13, R13, UR8, RZ ;  /* 0x000000080d0d7c24 */ /* 0x000fc8000f8e02ff */
[----:B------:R-:W-:-:S06]  /*0560*/  IMAD.HI.U32 R13, R7, R13, R6 ;  /* 0x0000000d070d7227 */ /* 0x000fcc00078e0006 */
[----:B------:R-:W-:-:S05]  /*0570*/  IMAD.HI.U32 R6, R13, R10, RZ ;  /* 0x0000000a0d067227 */ /* 0x000fca00078e00ff */
[----:B------:R-:W-:-:S05]  /*0580*/  IADD3 R7, PT, PT, -R6, RZ, RZ ;  /* 0x000000ff06077210 */ /* 0x000fca0007ffe1ff */
[----:B------:R-:W-:Y:S02]  /*0590*/  IMAD R6, R7, UR8, R10 ;  /* 0x0000000807067c24 */ /* 0x000fe4000f8e020a */
[----:B------:R-:W-:-:S03]  /*05a0*/  IMAD.MOV.U32 R7, RZ, RZ, RZ ;  /* 0x000000ffff077224 */ /* 0x000fc600078e00ff */
[----:B------:R-:W-:-:S13]  /*05b0*/  ISETP.GE.U32.AND P0, PT, R6, UR8, PT ;  /* 0x0000000806007c0c */ /* 0x000fda000bf06070 */
[----:B------:R-:W-:-:S05]  /*05c0*/  @P0 VIADD R6, R6, -UR8 ;  /* 0x8000000806060c36 */ /* 0x000fca0008000000 */
[----:B------:R-:W-:-:S13]  /*05d0*/  ISETP.GE.U32.AND P0, PT, R6, UR8, PT ;  /* 0x0000000806007c0c */ /* 0x000fda000bf06070 */
[----:B------:R-:W-:Y:S02]  /*05e0*/  @P0 IADD3 R6, PT, PT, R6, -UR8, RZ ;  /* 0x8000000806060c10 */ /* 0x000fe4000fffe0ff */
[----:B------:R-:W-:Y:S01]  /*05f0*/  @!P1 LOP3.LUT R6, RZ, UR8, RZ, 0x33, !PT ;  /* 0x00000008ff069c12 */ /* 0x000fe2000f8e33ff */
[----:B------:R-:W-:Y:S06]  /*0600*/  BRA `(.L_x_7) ;  /* 0x0000000000107947 */ /* 0x000fec0003800000 */
.L_x_6:
[----:B------:R-:W-:-:S07]  /*0610*/  MOV R12, 0x630 ;  /* 0x00000630000c7802 */ /* 0x000fce0000000f00 */
[----:B------:R-:W-:Y:S05]  /*0620*/  CALL.REL.NOINC `($__internal_0_$__cuda_sm20_rem_u64) ;  /* 0x0000000400cc7944 */ /* 0x000fea0003c00000 */
[----:B------:R-:W-:Y:S01]  /*0630*/  MOV R6, R9 ;  /* 0x0000000900067202 */ /* 0x000fe20000000f00 */
[----:B------:R-:W-:-:S07]  /*0640*/  IMAD.MOV.U32 R7, RZ, RZ, R14 ;  /* 0x000000ffff077224 */ /* 0x000fce00078e000e */
.L_x_7:
[----:B------:R-:W-:Y:S05]  /*0650*/  BSYNC.RECONVERGENT B1 ;  /* 0x0000000000017941 */ /* 0x000fea0003800200 */
.L_x_5:
[----:B------:R-:W0:Y:S01]  /*0660*/  LDCU UR8, c[0x0][0x39c] ;  /* 0x00007380ff0877ac */ /* 0x000e220008000800 */
[----:B------:R-:W-:Y:S01]  /*0670*/  BSSY.RECONVERGENT B1, `(.L_x_8) ;  /* 0x000001e000017945 */ /* 0x000fe20003800200 */
[----:B0-----:R-:W-:-:S04]  /*0680*/  LOP3.LUT R9, R8, UR8, RZ, 0xfc, !PT ;  /* 0x0000000808097c12 */ /* 0x001fc8000f8efcff */
[----:B------:R-:W-:-:S13]  /*0690*/  ISETP.NE.U32.AND P0, PT, R9, RZ, PT ;  /* 0x000000ff0900720c */ /* 0x000fda0003f05070 */
[----:B------:R-:W-:Y:S05]  /*06a0*/  @P0 BRA `(.L_x_9) ;  /* 0x0000000000500947 */ /* 0x000fea0003800000 */
[----:B------:R-:W0:Y:S02]  /*06b0*/  LDCU UR8, c[0x0][0x398] ;  /* 0x00007300ff0877ac */ /* 0x000e240008000800 */
[----:B0-----:R-:W0:Y:S01]  /*06c0*/  I2F.U32.RP R5, UR8 ;  /* 0x0000000800057d06 */ /* 0x001e220008209000 */
[----:B------:R-:W-:-:S07]  /*06d0*/  ISETP.NE.U32.AND P1, PT, RZ, UR8, PT ;  /* 0x00000008ff007c0c */ /* 0x000fce000bf25070 */
[----:B0-----:R-:W0:Y:S02]  /*06e0*/  MUFU.RCP R5, R5 ;  /* 0x0000000500057308 */ /* 0x001e240000001000 */
[----:B0-----:R-:W-:Y:S02]  /*06f0*/  IADD3 R8, PT, PT, R5, 0xffffffe, RZ ;  /* 0x0ffffffe05087810 */ /* 0x001fe40007ffe0ff */
[----:B------:R-:W-:-:S04]  /*0700*/  MOV R5, RZ ;  /* 0x000000ff00057202 */ /* 0x000fc80000000f00 */
[----:B------:R0:W1:Y:S02]  /*0710*/  F2I.FTZ.U32.TRUNC.NTZ R9, R8 ;  /* 0x0000000800097305 */ /* 0x000064000021f000 */
[----:B0-----:R-:W-:Y:S02]  /*0720*/  HFMA2 R8, -RZ, RZ, 0, 0 ;  /* 0x00000000ff087431 */ /* 0x001fe400000001ff */
[----:B-1----:R-:W-:-:S04]  /*0730*/  IMAD.MOV R11, RZ, RZ, -R9 ;  /* 0x000000ffff0b7224 */ /* 0x002fc800078e0a09 */
[----:B------:R-:W-:-:S04]  /*0740*/  IMAD R11, R11, UR8, RZ ;  /* 0x000000080b0b7c24 */ /* 0x000fc8000f8e02ff */
[----:B------:R-:W-:-:S06]  /*0750*/  IMAD.HI.U32 R11, R9, R11, R8 ;  /* 0x0000000b090b7227 */ /* 0x000fcc00078e0008 */
[----:B------:R-:W-:-:S04]  /*0760*/  IMAD.HI.U32 R11, R11, R4, RZ ;  /* 0x000000040b0b7227 */ /* 0x000fc800078e00ff */
[----:B------:R-:W-:-:S04]  /*0770*/  IMAD.MOV R11, RZ, RZ, -R11 ;  /* 0x000000ffff0b7224 */ /* 0x000fc800078e0a0b */
[----:B------:R-:W-:-:S05]  /*0780*/  IMAD R4, R11, UR8, R4 ;  /* 0x000000080b047c24 */ /* 0x000fca000f8e0204 */
[----:B------:R-:W-:-:S13]  /*0790*/  ISETP.GE.U32.AND P0, PT, R4, UR8, PT ;  /* 0x0000000804007c0c */ /* 0x000fda000bf06070 */
[----:B------:R-:W-:-:S04]  /*07a0*/  @P0 IADD3 R4, PT, PT, R4, -UR8, RZ ;  /* 0x8000000804040c10 */ /* 0x000fc8000fffe0ff */
[----:B------:R-:W-:-:S13]  /*07b0*/  ISETP.GE.U32.AND P0, PT, R4, UR8, PT ;  /* 0x0000000804007c0c */ /* 0x000fda000bf06070 */
[----:B------:R-:W-:Y:S01]  /*07c0*/  @P0 VIADD R4, R4, -UR8 ;  /* 0x8000000804040c36 */ /* 0x000fe20008000000 */
[----:B------:R-:W-:Y:S01]  /*07d0*/  @!P1 LOP3.LUT R4, RZ, UR8, RZ, 0x33, !PT ;  /* 0x00000008ff049c12 */ /* 0x000fe2000f8e33ff */
[----:B------:R-:W-:Y:S06]  /*07e0*/  BRA `(.L_x_10) ;  /* 0x0000000000187947 */ /* 0x000fec0003800000 */
.L_x_9:
[----:B------:R-:W-:Y:S01]  /*07f0*/  IMAD.MOV.U32 R10, RZ, RZ, R4 ;  /* 0x000000ffff0a7224 */ /* 0x000fe200078e0004 */
[----:B------:R-:W-:Y:S02]  /*0800*/  MOV R9, R8 ;  /* 0x0000000800097202 */ /* 0x000fe40000000f00 */
[----:B------:R-:W-:-:S07]  /*0810*/  MOV R12, 0x830 ;  /* 0x00000830000c7802 */ /* 0x000fce0000000f00 */
[----:B------:R-:W-:Y:S05]  /*0820*/  CALL.REL.NOINC `($__internal_0_$__cuda_sm20_rem_u64) ;  /* 0x00000004004c7944 */ /* 0x000fea0003c00000 */
[----:B------:R-:W-:Y:S01]  /*0830*/  IMAD.MOV.U32 R4, RZ, RZ, R9 ;  /* 0x000000ffff047224 */ /* 0x000fe200078e0009 */
[----:B------:R-:W-:-:S07]  /*0840*/  MOV R5, R14 ;  /* 0x0000000e00057202 */ /* 0x000fce0000000f00 */
.L_x_10:
[----:B------:R-:W-:Y:S05]  /*0850*/  BSYNC.RECONVERGENT B1 ;  /* 0x0000000000017941 */ /* 0x000fea0003800200 */
.L_x_8:
        /* <DEDUP_REMOVED lines=11> */
[----:B0-----:R-:W-:Y:S01]  /*0910*/  IMAD.MOV.U32 R8, RZ, RZ, RZ ;  /* 0x000000ffff087224 */ /* 0x001fe200078e00ff */
[----:B-1----:R-:W-:-:S05]  /*0920*/  IADD3 R3, PT, PT, RZ, -R9, RZ ;  /* 0x80000009ff037210 */ /* 0x002fca0007ffe0ff */
        /* <DEDUP_REMOVED lines=12> */
.L_x_12:
[----:B------:R-:W-:Y:S01]  /*09f0*/  MOV R10, R2 ;  /* 0x00000002000a7202 */ /* 0x000fe20000000f00 */
[----:B------:R-:W-:Y:S01]  /*0a00*/  IMAD.MOV.U32 R9, RZ, RZ, R3 ;  /* 0x000000ffff097224 */ /* 0x000fe200078e0003 */
[----:B------:R-:W-:-:S07]  /*0a10*/  MOV R12, 0xa30 ;  /* 0x00000a30000c7802 */ /* 0x000fce0000000f00 */
[----:B------:R-:W-:Y:S05]  /*0a20*/  CALL.REL.NOINC `($__internal_0_$__cuda_sm20_rem_u64) ;  /* 0x0000000000cc7944 */ /* 0x000fea0003c00000 */
[----:B------:R-:W-:Y:S01]  /*0a30*/  MOV R2, R9 ;  /* 0x0000000900027202 */ /* 0x000fe20000000f00 */
[----:B------:R-:W-:-:S07]  /*0a40*/  IMAD.MOV.U32 R3, RZ, RZ, R14 ;  /* 0x000000ffff037224 */ /* 0x000fce00078e000e */
.L_x_13:
[----:B------:R-:W-:Y:S05]  /*0a50*/  BSYNC.RECONVERGENT B1 ;  /* 0x0000000000017941 */ /* 0x000fea0003800200 */
.L_x_11:
        /* <DEDUP_REMOVED lines=29> */
.L_x_15:
[----:B------:R-:W-:-:S07]  /*0c30*/  MOV R12, 0xc50 ;  /* 0x00000c50000c7802 */ /* 0x000fce0000000f00 */
[----:B------:R-:W-:Y:S05]  /*0c40*/  CALL.REL.NOINC `($__internal_0_$__cuda_sm20_rem_u64) ;  /* 0x0000000000447944 */ /* 0x000fea0003c00000 */
[----:B------:R-:W-:Y:S01]  /*0c50*/  MOV R2, R9 ;  /* 0x0000000900027202 */ /* 0x000fe20000000f00 */
[----:B------:R-:W-:-:S07]  /*0c60*/  IMAD.MOV.U32 R3, RZ, RZ, R14 ;  /* 0x000000ffff037224 */ /* 0x000fce00078e000e */
.L_x_16:
[----:B------:R-:W-:Y:S05]  /*0c70*/  BSYNC.RECONVERGENT B1 ;  /* 0x0000000000017941 */ /* 0x000fea0003800200 */
.L_x_14:
[----:B------:R-:W0:Y:S01]  /*0c80*/  LDC.64 R8, c[0x0][0x398] ;  /* 0x0000e600ff087b82 */ /* 0x000e220000000a00 */
[----:B------:R-:W-:-:S04]  /*0c90*/  IADD3 R7, P0, PT, R4, R2, RZ ;  /* 0x0000000204077210 */ /* 0x000fc80007f1e0ff */
[----:B------:R-:W-:Y:S02]  /*0ca0*/  IADD3.X R4, PT, PT, R5, R3, RZ, P0, !PT ;  /* 0x0000000305047210 */ /* 0x000fe400007fe4ff */
[----:B0-----:R-:W-:-:S04]  /*0cb0*/  ISETP.GE.U32.AND P0, PT, R7, R8, PT ;  /* 0x000000080700720c */ /* 0x001fc80003f06070 */
[----:B------:R-:W-:-:S04]  /*0cc0*/  ISETP.GE.U32.AND.EX P0, PT, R4, R9, PT, P0 ;  /* 0x000000090400720c */ /* 0x000fc80003f06100 */
[----:B------:R-:W-:Y:S02]  /*0cd0*/  SEL R2, R8, RZ, P0 ;  /* 0x000000ff08027207 */ /* 0x000fe40000000000 */
[----:B------:R-:W-:Y:S02]  /*0ce0*/  SEL R3, R9, RZ, P0 ;  /* 0x000000ff09037207 */ /* 0x000fe40000000000 */
[----:B------:R-:W-:-:S05]  /*0cf0*/  IADD3 R2, P1, PT, -R2, R7, RZ ;  /* 0x0000000702027210 */ /* 0x000fca0007f3e1ff */
[----:B------:R-:W-:-:S08]  /*0d00*/  IMAD.X R3, R4, 0x1, ~R3, P1 ;  /* 0x0000000104037824 */ /* 0x000fd000008e0e03 */
.L_x_4:
[----:B------:R-:W-:Y:S05]  /*0d10*/  BSYNC.RECONVERGENT B0 ;  /* 0x0000000000007941 */ /* 0x000fea0003800200 */
.L_x_1:
[----:B------:R-:W0:Y:S02]  /*0d20*/  LDC.64 R4, c[0x0][0x380] ;  /* 0x0000e000ff047b82 */ /* 0x000e240000000a00 */
[----:B0-----:R-:W-:-:S05]  /*0d30*/  IMAD.WIDE.U32 R4, R0, 0x8, R4 ;  /* 0x0000000800047825 */ /* 0x001fca00078e0004 */
[----:B------:R-:W-:Y:S01]  /*0d40*/  STG.E.64 desc[UR6][R4.64], R2 ;  /* 0x0000000204007986 */ /* 0x000fe2000c101b06 */
[----:B------:R-:W-:Y:S05]  /*0d50*/  EXIT ;  /* 0x000000000000794d */ /* 0x000fea0003800000 */
        .weak           $__internal_0_$__cuda_sm20_rem_u64
        .type           $__internal_0_$__cuda_sm20_rem_u64,@function
        .size           $__internal_0_$__cuda_sm20_rem_u64,(.L_x_64 - $__internal_0_$__cuda_sm20_rem_u64)
$__internal_0_$__cuda_sm20_rem_u64:
[----:B------:R-:W0:Y:S08]  /*0d60*/  I2F.U64.RP R11, UR4 ;  /* 0x00000004000b7d12 */ /* 0x000e300008309000 */
[----:B0-----:R-:W0:Y:S02]  /*0d70*/  MUFU.RCP R11, R11 ;  /* 0x0000000b000b7308 */ /* 0x001e240000001000 */
[----:B0-----:R-:W-:-:S06]  /*0d80*/  IADD3 R14, PT, PT, R11, 0x1ffffffe, RZ ;  /* 0x1ffffffe0b0e7810 */ /* 0x001fcc0007ffe0ff */
[----:B------:R-:W0:Y:S02]  /*0d90*/  F2I.U64.TRUNC R14, R14 ;  /* 0x0000000e000e7311 */ /* 0x000e24000020d800 */
[----:B0-----:R-:W-:-:S04]  /*0da0*/  IMAD.WIDE.U32 R16, R14, UR4, RZ ;  /* 0x000000040e107c25 */ /* 0x001fc8000f8e00ff */
[C---:B------:R-:W-:Y:S01]  /*0db0*/  IMAD R13, R14.reuse, UR5, R17 ;  /* 0x000000050e0d7c24 */ /* 0x040fe2000f8e0211 */
[----:B------:R-:W-:Y:S02]  /*0dc0*/  IADD3 R19, P0, PT, RZ, -R16, RZ ;  /* 0x80000010ff137210 */ /* 0x000fe40007f1e0ff */
[----:B------:R-:W-:Y:S01]  /*0dd0*/  MOV R17, R14 ;  /* 0x0000000e00117202 */ /* 0x000fe20000000f00 */
[----:B------:R-:W-:Y:S02]  /*0de0*/  IMAD R13, R15, UR4, R13 ;  /* 0x000000040f0d7c24 */ /* 0x000fe4000f8e020d */
[----:B------:R-:W-:-:S04]  /*0df0*/  IMAD.HI.U32 R16, R14, R19, RZ ;  /* 0x000000130e107227 */ /* 0x000fc800078e00ff */
[----:B------:R-:W-:-:S04]  /*0e00*/  IMAD.X R13, RZ, RZ, ~R13, P0 ;  /* 0x000000ffff0d7224 */ /* 0x000fc800000e0e0d */
[----:B------:R-:W-:-:S04]  /*0e10*/  IMAD.WIDE.U32 R16, P0, R14, R13, R16 ;  /* 0x0000000d0e107225 */ /* 0x000fc80007800010 */
[C---:B------:R-:W-:Y:S02]  /*0e20*/  IMAD R21, R15.reuse, R13, RZ ;  /* 0x0000000d0f157224 */ /* 0x040fe400078e02ff */
[----:B------:R-:W-:-:S04]  /*0e30*/  IMAD.HI.U32 R16, P1, R15, R19, R16 ;  /* 0x000000130f107227 */ /* 0x000fc80007820010 */
[----:B------:R-:W-:Y:S01]  /*0e40*/  IMAD.HI.U32 R11, R15, R13, RZ ;  /* 0x0000000d0f0b7227 */ /* 0x000fe200078e00ff */
[----:B------:R-:W-:-:S03]  /*0e50*/  IADD3 R17, P2, PT, R21, R16, RZ ;  /* 0x0000001015117210 */ /* 0x000fc60007f5e0ff */
[----:B------:R-:W-:Y:S02]  /*0e60*/  IMAD.X R11, R11, 0x1, R15, P0 ;  /* 0x000000010b0b7824 */ /* 0x000fe400000e060f */
[----:B------:R-:W-:-:S03]  /*0e70*/  IMAD.WIDE.U32 R14, R17, UR4, RZ ;  /* 0x00000004110e7c25 */ /* 0x000fc6000f8e00ff */
[----:B------:R-:W-:Y:S01]  /*0e80*/  IADD3.X R11, PT, PT, RZ, RZ, R11, P2, P1 ;  /* 0x000000ffff0b7210 */ /* 0x000fe200017e240b */
[----:B------:R-:W-:Y:S01]  /*0e90*/  IMAD R16, R17, UR5, R15 ;  /* 0x0000000511107c24 */ /* 0x000fe2000f8e020f */
[----:B------:R-:W-:-:S03]  /*0ea0*/  IADD3 R15, P0, PT, RZ, -R14, RZ ;  /* 0x8000000eff0f7210 */ /* 0x000fc60007f1e0ff */
[----:B------:R-:W-:Y:S02]  /*0eb0*/  IMAD R13, R11, UR4, R16 ;  /* 0x000000040b0d7c24 */ /* 0x000fe4000f8e0210 */
[----:B------:R-:W-:-:S03]  /*0ec0*/  IMAD.HI.U32 R16, R17, R15, RZ ;  /* 0x0000000f11107227 */ /* 0x000fc600078e00ff */
[----:B------:R-:W-:-:S05]  /*0ed0*/  IADD3.X R14, PT, PT, RZ, ~R13, RZ, P0, !PT ;  /* 0x8000000dff0e7210 */ /* 0x000fca00007fe4ff */
[----:B------:R-:W-:-:S04]  /*0ee0*/  IMAD.WIDE.U32 R16, P0, R17, R14, R16 ;  /* 0x0000000e11107225 */ /* 0x000fc80007800010 */
[C---:B------:R-:W-:Y:S02]  /*0ef0*/  IMAD R18, R11.reuse, R14, RZ ;  /* 0x0000000e0b127224 */ /* 0x040fe400078e02ff */
[----:B------:R-:W-:-:S04]  /*0f00*/  IMAD.HI.U32 R13, P1, R11, R15, R16 ;  /* 0x0000000f0b0d7227 */ /* 0x000fc80007820010 */
[----:B------:R-:W-:Y:S02]  /*0f10*/  HFMA2 R15, -RZ, RZ, 0, 0 ;  /* 0x00000000ff0f7431 */ /* 0x000fe400000001ff */
[----:B------:R-:W-:Y:S01]  /*0f20*/  IMAD.HI.U32 R14, R11, R14, RZ ;  /* 0x0000000e0b0e7227 */ /* 0x000fe200078e00ff */
[----:B------:R-:W-:-:S03]  /*0f30*/  IADD3 R13, P2, PT, R18, R13, RZ ;  /* 0x0000000d120d7210 */ /* 0x000fc60007f5e0ff */
[----:B------:R-:W-:Y:S02]  /*0f40*/  IMAD.X R11, R14, 0x1, R11, P0 ;  /* 0x000000010e0b7824 */ /* 0x000fe400000e060b */
[----:B------:R-:W-:-:S03]  /*0f50*/  IMAD.HI.U32 R14, R13, R10, RZ ;  /* 0x0000000a0d0e7227 */ /* 0x000fc600078e00ff */
[----:B------:R-:W-:Y:S01]  /*0f60*/  IADD3.X R11, PT, PT, RZ, RZ, R11, P2, P1 ;  /* 0x000000ffff0b7210 */ /* 0x000fe200017e240b */
[----:B------:R-:W-:-:S04]  /*0f70*/  IMAD.WIDE.U32 R14, R13, R9, R14 ;  /* 0x000000090d0e7225 */ /* 0x000fc800078e000e */
[C---:B------:R-:W-:Y:S02]  /*0f80*/  IMAD R16, R11.reuse, R9, RZ ;  /* 0x000000090b107224 */ /* 0x040fe400078e02ff */
[----:B------:R-:W-:-:S04]  /*0f90*/  IMAD.HI.U32 R13, P0, R11, R10, R14 ;  /* 0x0000000a0b0d7227 */ /* 0x000fc8000780000e */
[----:B------:R-:W-:Y:S01]  /*0fa0*/  IMAD.HI.U32 R11, R11, R9, RZ ;  /* 0x000000090b0b7227 */ /* 0x000fe200078e00ff */
[----:B------:R-:W-:-:S03]  /*0fb0*/  IADD3 R13, P1, PT, R16, R13, RZ ;  /* 0x0000000d100d7210 */ /* 0x000fc60007f3e0ff */
[----:B------:R-:W-:Y:S02]  /*0fc0*/  IMAD.X R11, RZ, RZ, R11, P0 ;  /* 0x000000ffff0b7224 */ /* 0x000fe400000e060b */
[----:B------:R-:W-:-:S03]  /*0fd0*/  IMAD.WIDE.U32 R14, R13, UR4, RZ ;  /* 0x000000040d0e7c25 */ /* 0x000fc6000f8e00ff */
[----:B------:R-:W-:Y:S01]  /*0fe0*/  IADD3.X R11, PT, PT, RZ, R11, RZ, P1, !PT ;  /* 0x0000000bff0b7210 */ /* 0x000fe20000ffe4ff */
[----:B------:R-:W-:Y:S01]  /*0ff0*/  IMAD R16, R13, UR5, R15 ;  /* 0x000000050d107c24 */ /* 0x000fe2000f8e020f */
[----:B------:R-:W-:Y:S02]  /*1000*/  IADD3 R15, P1, PT, -R14, R10, RZ ;  /* 0x0000000a0e0f7210 */ /* 0x000fe40007f3e1ff */
[----:B------:R-:W-:Y:S01]  /*1010*/  MOV R13, 0x0 ;  /* 0x00000000000d7802 */ /* 0x000fe20000000f00 */
[----:B------:R-:W-:Y:S01]  /*1020*/  IMAD R16, R11, UR4, R16 ;  /* 0x000000040b107c24 */ /* 0x000fe2000f8e0210 */
[----:B------:R-:W-:-:S03]  /*1030*/  ISETP.GE.U32.AND P0, PT, R15, UR4, PT ;  /* 0x000000040f007c0c */ /* 0x000fc6000bf06070 */
[----:B------:R-:W-:Y:S01]  /*1040*/  IMAD.X R16, R9, 0x1, ~R16, P1 ;  /* 0x0000000109107824 */ /* 0x000fe200008e0e10 */
[----:B------:R-:W-:-:S04]  /*1050*/  IADD3 R10, P1, PT, R15, -UR4, RZ ;  /* 0x800000040f0a7c10 */ /* 0x000fc8000ff3e0ff */
[C---:B------:R-:W-:Y:S02]  /*1060*/  ISETP.GE.U32.AND.EX P0, PT, R16.reuse, UR5, PT, P0 ;  /* 0x0000000510007c0c */ /* 0x040fe4000bf06100 */
[----:B------:R-:W-:Y:S02]  /*1070*/  IADD3.X R11, PT, PT, R16, ~UR5, RZ, P1, !PT ;  /* 0x80000005100b7c10 */ /* 0x000fe40008ffe4ff */
[----:B------:R-:W-:Y:S02]  /*1080*/  SEL R10, R10, R15, P0 ;  /* 0x0000000f0a0a7207 */ /* 0x000fe40000000000 */
[----:B------:R-:W-:Y:S02]  /*1090*/  SEL R11, R11, R16, P0 ;  /* 0x000000100b0b7207 */ /* 0x000fe40000000000 */
[C---:B------:R-:W-:Y:S02]  /*10a0*/  ISETP.GE.U32.AND P0, PT, R10.reuse, UR4, PT ;  /* 0x000000040a007c0c */ /* 0x040fe4000bf06070 */
[----:B------:R-:W-:-:S02]  /*10b0*/  IADD3 R9, P2, PT, R10, -UR4, RZ ;  /* 0x800000040a097c10 */ /* 0x000fc4000ff5e0ff */
[----:B------:R-:W-:Y:S02]  /*10c0*/  ISETP.NE.U32.AND P1, PT, RZ, UR4, PT ;  /* 0x00000004ff007c0c */ /* 0x000fe4000bf25070 */
[C---:B------:R-:W-:Y:S02]  /*10d0*/  ISETP.GE.U32.AND.EX P0, PT, R11.reuse, UR5, PT, P0 ;  /* 0x000000050b007c0c */ /* 0x040fe4000bf06100 */
[----:B------:R-:W-:Y:S02]  /*10e0*/  IADD3.X R14, PT, PT, R11, ~UR5, RZ, P2, !PT ;  /* 0x800000050b0e7c10 */ /* 0x000fe400097fe4ff */
[----:B------:R-:W-:Y:S02]  /*10f0*/  ISETP.NE.AND.EX P1, PT, RZ, UR5, PT, P1 ;  /* 0x00000005ff007c0c */ /* 0x000fe4000bf25310 */
[----:B------:R-:W-:Y:S02]  /*1100*/  SEL R9, R9, R10, P0 ;  /* 0x0000000a09097207 */ /* 0x000fe40000000000 */
[----:B------:R-:W-:-:S02]  /*1110*/  SEL R14, R14, R11, P0 ;  /* 0x0000000b0e0e7207 */ /* 0x000fc40000000000 */
[----:B------:R-:W-:Y:S02]  /*1120*/  SEL R9, R9, 0xffffffff, P1 ;  /* 0xffffffff09097807 */ /* 0x000fe40000800000 */
[----:B------:R-:W-:Y:S01]  /*1130*/  SEL R14, R14, 0xffffffff, P1 ;  /* 0xffffffff0e0e7807 */ /* 0x000fe20000800000 */
[----:B------:R-:W-:Y:S06]  /*1140*/  RET.REL.NODEC R12 `(ntt_pointwise_mul) ;  /* 0xffffffec0cac7950 */ /* 0x000fec0003c3ffff */
.L_x_17:
        /* <DEDUP_REMOVED lines=11> */
.L_x_64:


//--------------------- .text.ntt_four_step_col   --------------------------
	.section	.text.ntt_four_step_col,"ax",@progbits
	.align	128
        .global         ntt_four_step_col
        .type           ntt_four_step_col,@function
        .size           ntt_four_step_col,(.L_x_67 - ntt_four_step_col)
        .other          ntt_four_step_col,@"STO_CUDA_ENTRY STV_DEFAULT"
ntt_four_step_col:
.text.ntt_four_step_col:
[----:B------:R-:W-:Y:S01]  /*0000*/  LDC R1, c[0x0][0x37c] ;  /* 0x0000df00ff017b82 */ /* 0x000fe20000000800 */
[----:B------:R-:W0:Y:S01]  /*0010*/  S2R R0, SR_TID.X ;  /* 0x0000000000007919 */ /* 0x000e220000002100 */
[----:B------:R-:W1:Y:S06]  /*0020*/  LDCU.64 UR8, c[0x0][0x398] ;  /* 0x00007300ff0877ac */ /* 0x000e6c0008000a00 */
[----:B------:R-:W2:Y:S01]  /*0030*/  S2UR UR15, SR_CTAID.X ;  /* 0x00000000000f79c3 */ /* 0x000ea20000002500 */
[----:B------:R-:W-:Y:S01]  /*0040*/  BSSY.RECONVERGENT B0, `(.L_x_18) ;  /* 0x0000018000007945 */ /* 0x000fe20003800200 */
[----:B------:R-:W3:Y:S01]  /*0050*/  LDCU UR5, c[0x0][0x3b0] ;  /* 0x00007600ff0577ac */ /* 0x000ee20008000800 */
[----:B------:R-:W4:Y:S01]  /*0060*/  LDCU.64 UR6, c[0x0][0x380] ;  /* 0x00007000ff0677ac */ /* 0x000f220008000a00 */
[----:B------:R-:W0:Y:S01]  /*0070*/  LDCU.64 UR16, c[0x0][0x358] ;  /* 0x00006b00ff1077ac */ /* 0x000e220008000a00 */
[----:B------:R-:W0:Y:S01]  /*0080*/  LDCU UR18, c[0x0][0x360] ;  /* 0x00006c00ff1277ac */ /* 0x000e220008000800 */
[----:B-1----:R-:W-:-:S04]  /*0090*/  UIMAD UR4, UR9, UR8, URZ ;  /* 0x00000008090472a4 */ /* 0x002fc8000f8e02ff */
[----:B---3--:R-:W-:-:S04]  /*00a0*/  UIMAD UR4, UR4, UR5, URZ ;  /* 0x00000005040472a4 */ /* 0x008fc8000f8e02ff */
[----:B----4-:R-:W-:Y:S01]  /*00b0*/  UIMAD.WIDE.U32 UR6, UR4, 0x8, UR6 ;  /* 0x00000008040678a5 */ /* 0x010fe2000f8e0006 */
[----:B0-----:R-:W-:-:S13]  /*00c0*/  ISETP.GE.U32.AND P0, PT, R0, UR9, PT ;  /* 0x0000000900007c0c */ /* 0x001fda000bf06070 */
[----:B--2---:R-:W-:Y:S05]  /*00d0*/  @P0 BRA `(.L_x_19) ;  /* 0x0000000000380947 */ /* 0x004fea0003800000 */
[----:B------:R-:W0:Y:S01]  /*00e0*/  S2R R5, SR_CgaCtaId ;  /* 0x0000000000057919 */ /* 0x000e220000008800 */
[----:B------:R-:W-:Y:S01]  /*00f0*/  MOV R2, 0x400 ;  /* 0x0000040000027802 */ /* 0x000fe20000000f00 */
[----:B------:R-:W-:-:S03]  /*0100*/  IMAD.MOV.U32 R4, RZ, RZ, R0 ;  /* 0x000000ffff047224 */ /* 0x000fc600078e0000 */
[----:B0-----:R-:W-:-:S07]  /*0110*/  LEA R5, R5, R2, 0x18 ;  /* 0x0000000205057211 */ /* 0x001fce00078ec0ff */
.L_x_20:
[----:B0-----:R-:W-:Y:S02]  /*0120*/  IMAD.U32 R3, RZ, RZ, UR9 ;  /* 0x00000009ff037e24 */ /* 0x001fe4000f8e00ff */
[----:B------:R-:W-:Y:S02]  /*0130*/  IMAD.MOV.U32 R7, RZ, RZ, 0x8 ;  /* 0x00000008ff077424 */ /* 0x000fe400078e00ff */
[----:B------:R-:W-:-:S04]  /*0140*/  IMAD R2, R3, UR15, R4 ;  /* 0x0000000f03027c24 */ /* 0x000fc8000f8e0204 */
[----:B------:R-:W-:-:S06]  /*0150*/  IMAD.WIDE.U32 R2, R2, R7, UR6 ;  /* 0x0000000602027e25 */ /* 0x000fcc000f8e0007 */
[----:B------:R-:W2:Y:S01]  /*0160*/  LDG.E.64 R2, desc[UR16][R2.64] ;  /* 0x0000001002027981 */ /* 0x000ea2000c1e1b00 */
[C---:B------:R-:W-:Y:S01]  /*0170*/  LEA R7, R4.reuse, R5, 0x3 ;  /* 0x0000000504077211 */ /* 0x040fe200078e18ff */
[----:B------:R-:W-:-:S05]  /*0180*/  VIADD R4, R4, UR18 ;  /* 0x0000001204047c36 */ /* 0x000fca0008000000 */
[----:B------:R-:W-:Y:S01]  /*0190*/  ISETP.GE.U32.AND P0, PT, R4, UR9, PT ;  /* 0x0000000904007c0c */ /* 0x000fe2000bf06070 */
[----:B--2---:R0:W-:-:S12]  /*01a0*/  STS.64 [R7], R2 ;  /* 0x0000000207007388 */ /* 0x0041d80000000a00 */
[----:B------:R-:W-:Y:S05]  /*01b0*/  @!P0 BRA `(.L_x_20) ;  /* 0xfffffffc00d88947 */ /* 0x000fea000383ffff */
.L_x_19:
[----:B------:R-:W-:Y:S05]  /*01c0*/  BSYNC.RECONVERGENT B0 ;  /* 0x0000000000007941 */ /* 0x000fea0003800200 */
.L_x_18:
[----:B------:R-:W1:Y:S02]  /*01d0*/  LDCU UR4, c[0x0][0x3a0] ;  /* 0x00007400ff0477ac */ /* 0x000e640008000800 */
[----:B-1----:R-:W-:Y:S01]  /*01e0*/  UISETP.NE.AND UP0, UPT, UR4, URZ, UPT ;  /* 0x000000ff0400728c */ /* 0x002fe2000bf05270 */
[----:B------:R-:W-:Y:S08]  /*01f0*/  BAR.SYNC.DEFER_BLOCKING 0x0 ;  /* 0x0000000000007b1d */ /* 0x000ff00000010000 */
[----:B------:R-:W-:Y:S05]  /*0200*/  BRA.U !UP0, `(.L_x_21) ;  /* 0x0000000508ec7547 */ /* 0x000fea000b800000 */
[----:B0-----:R-:W0:Y:S01]  /*0210*/  I2F.U32.RP R2, UR18 ;  /* 0x0000001200027d06 */ /* 0x001e220008209000 */
[----:B------:R-:W-:Y:S01]  /*0220*/  USHF.R.U32.HI UR13, URZ, 0x1, UR9 ;  /* 0x00000001ff0d7899 */ /* 0x000fe20008011609 */
[----:B------:R-:W-:Y:S01]  /*0230*/  UMOV UR4, URZ ;  /* 0x000000ff00047c82 */ /* 0x000fe20008000000 */
[----:B------:R-:W-:Y:S02]  /*0240*/  UISETP.NE.U32.AND UP2, UPT, UR18, URZ, UPT ;  /* 0x000000ff1200728c */ /* 0x000fe4000bf45070 */
[----:B------:R-:W-:-:S03]  /*0250*/  UIADD3 UR14, UPT, UPT, UR18, -0x1, UR13 ;  /* 0xffffffff120e7890 */ /* 0x000fc6000fffe00d */
[----:B0-----:R-:W0:Y:S02]  /*0260*/  MUFU.RCP R2, R2 ;  /* 0x0000000200027308 */ /* 0x001e240000001000 */
[----:B0-----:R-:W-:-:S06]  /*0270*/  VIADD R3, R2, 0xffffffe ;  /* 0x0ffffffe02037836 */ /* 0x001fcc0000000000 */
[----:B------:R-:W0:Y:S02]  /*0280*/  F2I.FTZ.U32.TRUNC.NTZ R3, R3 ;  /* 0x0000000300037305 */ /* 0x000e24000021f000 */
[----:B0-----:R-:W-:-:S13]  /*0290*/  R2UR UR5, R3 ;  /* 0x00000000030572ca */ /* 0x001fda00000e0000 */
[----:B------:R-:W-:-:S04]  /*02a0*/  UIADD3 UR8, UPT, UPT, URZ, -UR5, URZ ;  /* 0x80000005ff087290 */ /* 0x000fc8000fffe0ff */
[----:B------:R-:W-:-:S04]  /*02b0*/  UIMAD UR8, UR8, UR18, URZ ;  /* 0x00000012080872a4 */ /* 0x000fc8000f8e02ff */
[----:B------:R-:W-:-:S04]  /*02c0*/  UIMAD.WIDE.U32 UR4, UR5, UR8, UR4 ;  /* 0x00000008050472a5 */ /* 0x000fc8000f8e0004 */
[----:B------:R-:W-:-:S04]  /*02d0*/  UIMAD.WIDE.U32 UR4, UR5, UR14, URZ ;  /* 0x0000000e050472a5 */ /* 0x000fc8000f8e00ff */
[----:B------:R-:W-:-:S04]  /*02e0*/  UIADD3 UR4, UPT, UPT, -UR5, URZ, URZ ;  /* 0x000000ff05047290 */ /* 0x000fc8000fffe1ff */
[----:B------:R-:W-:-:S04]  /*02f0*/  UIMAD UR4, UR18, UR4, UR14 ;  /* 0x00000004120472a4 */ /* 0x000fc8000f8e020e */
[----:B------:R-:W-:-:S11]  /*0300*/  UISETP.GE.U32.AND UP0, UPT, UR4, UR18, UPT ;  /* 0x000000120400728c */ /* 0x000fd6000bf06070 */
[----:B------:R-:W-:Y:S02]  /*0310*/  @UP0 UIADD3 UR4, UPT, UPT, UR4, -UR18, URZ ;  /* 0x8000001204040290 */ /* 0x000fe4000fffe0ff */
[----:B------:R-:W-:Y:S02]  /*0320*/  @UP0 UIADD3 UR5, UPT, UPT, UR5, 0x1, URZ ;  /* 0x0000000105050890 */ /* 0x000fe4000fffe0ff */
[----:B------:R-:W-:-:S03]  /*0330*/  UISETP.GE.U32.AND UP1, UPT, UR4, UR18, UPT ;  /* 0x000000120400728c */ /* 0x000fc6000bf26070 */
[----:B------:R-:W-:-:S08]  /*0340*/  UMOV UR4, URZ ;  /* 0x000000ff00047c82 */ /* 0x000fd00008000000 */
[----:B------:R-:W-:Y:S02]  /*0350*/  @UP1 UIADD3 UR5, UPT, UPT, UR5, 0x1, URZ ;  /* 0x0000000105051890 */ /* 0x000fe4000fffe0ff */
[----:B------:R-:W-:-:S04]  /*0360*/  @!UP2 ULOP3.LUT UR5, URZ, UR18, URZ, 0x33, !UPT ;  /* 0x00000012ff05a292 */ /* 0x000fc8000f8e33ff */
[----:B------:R-:W-:-:S04]  /*0370*/  UISETP.LT.U32.AND UP0, UPT, UR5, 0x1, UPT ;  /* 0x000000010500788c */ /* 0x000fc8000bf01070 */
[----:B------:R-:W-:-:S04]  /*0380*/  USEL UR5, UR5, 0x1, !UP0 ;  /* 0x0000000105057887 */ /* 0x000fc8000c000000 */
[----:B------:R-:W-:-:S12]  /*0390*/  UIADD3 UR5, UPT, UPT, -UR5, URZ, URZ ;  /* 0x000000ff05057290 */ /* 0x000fd8000fffe1ff */
.L_x_25:
[----:B0-----:R-:W0:Y:S01]  /*03a0*/  LDC R2, c[0x0][0x39c] ;  /* 0x0000e700ff027b82 */ /* 0x001e220000000800 */
[----:B------:R-:W-:Y:S01]  /*03b0*/  UISETP.GT.U32.AND UP0, UPT, UR18, UR14, UPT ;  /* 0x0000000e1200728c */ /* 0x000fe2000bf04070 */
[----:B------:R-:W-:Y:S01]  /*03c0*/  UMOV UR10, UR4 ;  /* 0x00000004000a7c82 */ /* 0x000fe20008000000 */
[----:B------:R-:W-:-:S06]  /*03d0*/  UIADD3 UR4, UPT, UPT, UR4, 0x1, URZ ;  /* 0x0000000104047890 */ /* 0x000fcc000fffe0ff */
[----:B0-----:R-:W-:Y:S01]  /*03e0*/  SHF.R.U32.HI R2, RZ, UR4, R2 ;  /* 0x00000004ff027c19 */ /* 0x001fe20008011602 */
[----:B------:R-:W-:Y:S06]  /*03f0*/  BRA.U UP0, `(.L_x_22) ;  /* 0x0000000500607547 */ /* 0x000fec000b800000 */
[----:B------:R-:W0:Y:S01]  /*0400*/  I2F.U32.RP R3, R2 ;  /* 0x0000000200037306 */ /* 0x000e220000209000 */
[----:B------:R-:W1:Y:S01]  /*0410*/  S2UR UR12, SR_CgaCtaId ;  /* 0x00000000000c79c3 */ /* 0x000e620000008800 */
[----:B------:R-:W-:Y:S01]  /*0420*/  IADD3 R7, PT, PT, RZ, -R2, RZ ;  /* 0x80000002ff077210 */ /* 0x000fe20007ffe0ff */
[----:B------:R-:W-:Y:S01]  /*0430*/  BSSY.RECONVERGENT B0, `(.L_x_22) ;  /* 0x0000054000007945 */ /* 0x000fe20003800200 */
[----:B------:R-:W-:Y:S01]  /*0440*/  ISETP.NE.U32.AND P2, PT, R2, RZ, PT ;  /* 0x000000ff0200720c */ /* 0x000fe20003f45070 */
[----:B------:R-:W-:Y:S01]  /*0450*/  IMAD.U32 R6, RZ, RZ, UR5 ;  /* 0x00000005ff067e24 */ /* 0x000fe2000f8e00ff */
[----:B------:R-:W-:Y:S01]  /*0460*/  UMOV UR8, 0x1 ;  /* 0x0000000100087882 */ /* 0x000fe20000000000 */
[----:B------:R-:W-:Y:S01]  /*0470*/  UMOV UR11, 0x400 ;  /* 0x00000400000b7882 */ /* 0x000fe20000000000 */
[----:B------:R-:W-:Y:S01]  /*0480*/  USHF.L.U32 UR8, UR8, UR10, URZ ;  /* 0x0000000a08087299 */ /* 0x000fe200080006ff */
[----:B------:R-:W2:Y:S01]  /*0490*/  LDC.64 R8, c[0x0][0x388] ;  /* 0x0000e200ff087b82 */ /* 0x000ea20000000a00 */
[----:B0-----:R-:W0:Y:S01]  /*04a0*/  MUFU.RCP R3, R3 ;  /* 0x0000000300037308 */ /* 0x001e220000001000 */
[----:B-1----:R-:W-:Y:S01]  /*04b0*/  ULEA UR11, UR12, UR11, 0x18 ;  /* 0x0000000b0c0b7291 */ /* 0x002fe2000f8ec0ff */
[----:B0-----:R-:W-:-:S06]  /*04c0*/  VIADD R4, R3, 0xffffffe ;  /* 0x0ffffffe03047836 */ /* 0x001fcc0000000000 */
[----:B------:R0:W1:Y:S02]  /*04d0*/  F2I.FTZ.U32.TRUNC.NTZ R5, R4 ;  /* 0x0000000400057305 */ /* 0x000064000021f000 */
[----:B0-----:R-:W-:Y:S02]  /*04e0*/  IMAD.MOV.U32 R4, RZ, RZ, RZ ;  /* 0x000000ffff047224 */ /* 0x001fe400078e00ff */
[----:B-1----:R-:W-:-:S04]  /*04f0*/  IMAD R7, R7, R5, RZ ;  /* 0x0000000507077224 */ /* 0x002fc800078e02ff */
[----:B------:R-:W-:Y:S01]  /*0500*/  IMAD.HI.U32 R3, R5, R7, R4 ;  /* 0x0000000705037227 */ /* 0x000fe200078e0004 */
[----:B------:R-:W-:-:S03]  /*0510*/  LOP3.LUT R4, RZ, R2, RZ, 0x33, !PT ;  /* 0x00000002ff047212 */ /* 0x000fc600078e33ff */
[----:B--2---:R-:W-:-:S07]  /*0520*/  IMAD.MOV.U32 R5, RZ, RZ, R0 ;  /* 0x000000ffff057224 */ /* 0x004fce00078e0000 */
.L_x_24:
[----:B------:R-:W-:-:S13]  /*0530*/  ISETP.GE.U32.AND P0, PT, R5, UR13, PT ;  /* 0x0000000d05007c0c */ /* 0x000fda000bf06070 */
[----:B0-----:R-:W-:Y:S05]  /*0540*/  @P0 BRA `(.L_x_23) ;  /* 0x0000000400080947 */ /* 0x001fea0003800000 */
[----:B------:R-:W-:Y:S01]  /*0550*/  IMAD.HI.U32 R7, R3, R5, RZ ;  /* 0x0000000503077227 */ /* 0x000fe200078e00ff */
[----:B------:R-:W0:Y:S04]  /*0560*/  LDC.64 R12, c[0x0][0x390] ;  /* 0x0000e400ff0c7b82 */ /* 0x000e280000000a00 */
[----:B------:R-:W-:-:S04]  /*0570*/  IADD3 R11, PT, PT, -R7, RZ, RZ ;  /* 0x000000ff070b7210 */ /* 0x000fc80007ffe1ff */
[----:B------:R-:W1:Y:S01]  /*0580*/  LDC.64 R16, c[0x0][0x3a8] ;  /* 0x0000ea00ff107b82 */ /* 0x000e620000000a00 */
[----:B------:R-:W-:-:S05]  /*0590*/  IMAD R11, R2, R11, R5 ;  /* 0x0000000b020b7224 */ /* 0x000fca00078e0205 */
[----:B------:R-:W-:-:S13]  /*05a0*/  ISETP.GE.U32.AND P0, PT, R11, R2, PT ;  /* 0x000000020b00720c */ /* 0x000fda0003f06070 */
[----:B------:R-:W-:Y:S02]  /*05b0*/  @P0 IMAD.IADD R11, R11, 0x1, -R2 ;  /* 0x000000010b0b0824 */ /* 0x000fe400078e0a02 */
[----:B------:R-:W-:-:S03]  /*05c0*/  @P0 VIADD R7, R7, 0x1 ;  /* 0x0000000107070836 */ /* 0x000fc60000000000 */
[----:B------:R-:W-:-:S13]  /*05d0*/  ISETP.GE.U32.AND P1, PT, R11, R2, PT ;  /* 0x000000020b00720c */ /* 0x000fda0003f26070 */
[----:B------:R-:W-:-:S04]  /*05e0*/  @P1 IADD3 R7, PT, PT, R7, 0x1, RZ ;  /* 0x0000000107071810 */ /* 0x000fc80007ffe0ff */
[----:B------:R-:W-:-:S05]  /*05f0*/  SEL R7, R4, R7, !P2 ;  /* 0x0000000704077207 */ /* 0x000fca0005000000 */
[----:B------:R-:W-:-:S04]  /*0600*/  VIADD R11, R7, UR8 ;  /* 0x00000008070b7c36 */ /* 0x000fc80008000000 */
[----:B0-----:R-:W-:-:S06]  /*0610*/  IMAD.WIDE.U32 R12, R11, 0x8, R12 ;  /* 0x000000080b0c7825 */ /* 0x001fcc00078e000c */
[----:B------:R-:W2:Y:S01]  /*0620*/  LDG.E.64.CONSTANT R12, desc[UR16][R12.64] ;  /* 0x000000100c0c7981 */ /* 0x000ea2000c1e9b00 */
[----:B------:R-:W-:-:S06]  /*0630*/  IMAD.WIDE.U32 R10, R11, 0x8, R8 ;  /* 0x000000080b0a7825 */ /* 0x000fcc00078e0008 */
[----:B------:R-:W3:Y:S01]  /*0640*/  LDG.E.64.CONSTANT R10, desc[UR16][R10.64] ;  /* 0x000000100a0a7981 */ /* 0x000ee2000c1e9b00 */
[----:B------:R-:W-:Y:S02]  /*0650*/  IMAD R14, R2, R7, RZ ;  /* 0x00000007020e7224 */ /* 0x000fe400078e02ff */
[----:B------:R-:W-:Y:S02]  /*0660*/  VIADD R6, R6, 0x1 ;  /* 0x0000000106067836 */ /* 0x000fe40000000000 */
[C---:B------:R-:W-:Y:S02]  /*0670*/  IMAD.IADD R7, R5.reuse, 0x1, -R14 ;  /* 0x0000000105077824 */ /* 0x040fe400078e0a0e */
[----:B------:R-:W-:-:S03]  /*0680*/  VIADD R5, R5, UR18 ;  /* 0x0000001205057c36 */ /* 0x000fc60008000000 */
[----:B------:R-:W-:-:S04]  /*0690*/  LEA R7, R14, R7, 0x1 ;  /* 0x000000070e077211 */ /* 0x000fc800078e08ff */
[----:B------:R-:W-:-:S05]  /*06a0*/  LEA R25, R7, UR11, 0x3 ;  /* 0x0000000b07197c11 */ /* 0x000fca000f8e18ff */
[----:B------:R-:W-:-:S05]  /*06b0*/  IMAD R7, R2, 0x8, R25 ;  /* 0x0000000802077824 */ /* 0x000fca00078e0219 */
[----:B------:R-:W2:Y:S02]  /*06c0*/  LDS.64 R14, [R7] ;  /* 0x00000000070e7984 */ /* 0x000ea40000000a00 */
[----:B--2---:R-:W-:-:S04]  /*06d0*/  IMAD.WIDE.U32 R18, R15, R12, RZ ;  /* 0x0000000c0f127225 */ /* 0x004fc800078e00ff */
[----:B------:R-:W-:-:S04]  /*06e0*/  IMAD.WIDE.U32 R20, R14, R12, RZ ;  /* 0x0000000c0e147225 */ /* 0x000fc800078e00ff */
[----:B------:R-:W-:-:S04]  /*06f0*/  IMAD.WIDE.U32 R18, P0, R13, R14, R18 ;  /* 0x0000000e0d127225 */ /* 0x000fc80007800012 */
[----:B------:R-:W-:Y:S01]  /*0700*/  IMAD.X R23, RZ, RZ, RZ, P0 ;  /* 0x000000ffff177224 */ /* 0x000fe200000e06ff */
[----:B------:R-:W-:Y:S02]  /*0710*/  IADD3 RZ, P0, PT, R21, R18, RZ ;  /* 0x0000001215ff7210 */ /* 0x000fe40007f1e0ff */
[----:B------:R-:W-:Y:S01]  /*0720*/  MOV R22, R19 ;  /* 0x0000001300167202 */ /* 0x000fe20000000f00 */
[----:B------:R-:W0:Y:S04]  /*0730*/  LDS.64 R20, [R25] ;  /* 0x0000000019147984 */ /* 0x000e280000000a00 */
[----:B------:R-:W-:-:S04]  /*0740*/  IMAD.WIDE.U32.X R12, R13, R15, R22, P0 ;  /* 0x0000000f0d0c7225 */ /* 0x000fc800000e0416 */
[-C--:B-1----:R-:W-:Y:S02]  /*0750*/  IMAD R13, R13, R16.reuse, RZ ;  /* 0x000000100d0d7224 */ /* 0x082fe400078e02ff */
[----:B------:R-:W-:-:S04]  /*0760*/  IMAD.WIDE.U32 R18, R12, R16, RZ ;  /* 0x000000100c127225 */ /* 0x000fc800078e00ff */
[----:B------:R-:W-:Y:S01]  /*0770*/  IMAD R13, R12, R17, R13 ;  /* 0x000000110c0d7224 */ /* 0x000fe200078e020d */
[----:B------:R-:W-:Y:S01]  /*0780*/  IADD3 R12, P0, PT, RZ, -R18, RZ ;  /* 0x80000012ff0c7210 */ /* 0x000fe20007f1e0ff */
[----:B---3--:R-:W-:Y:S02]  /*0790*/  IMAD R15, R15, R10, RZ ;  /* 0x0000000a0f0f7224 */ /* 0x008fe400078e02ff */
[----:B------:R-:W-:Y:S02]  /*07a0*/  IMAD.IADD R18, R19, 0x1, R13 ;  /* 0x0000000113127824 */ /* 0x000fe400078e020d */
[-C--:B------:R-:W-:Y:S02]  /*07b0*/  IMAD R15, R11, R14.reuse, R15 ;  /* 0x0000000e0b0f7224 */ /* 0x080fe400078e020f */
[----:B------:R-:W-:Y:S02]  /*07c0*/  IMAD.X R13, RZ, RZ, ~R18, P0 ;  /* 0x000000ffff0d7224 */ /* 0x000fe400000e0e12 */
[----:B------:R-:W-:-:S05]  /*07d0*/  IMAD.WIDE.U32 R12, R10, R14, R12 ;  /* 0x0000000e0a0c7225 */ /* 0x000fca00078e000c */
[----:B------:R-:W-:Y:S02]  /*07e0*/  IADD3 R10, PT, PT, R13, R15, RZ ;  /* 0x0000000f0d0a7210 */ /* 0x000fe40007ffe0ff */
[----:B------:R-:W-:-:S04]  /*07f0*/  ISETP.GE.U32.AND P0, PT, R12, R16, PT ;  /* 0x000000100c00720c */ /* 0x000fc80003f06070 */
[----:B------:R-:W-:-:S04]  /*0800*/  ISETP.GE.U32.AND.EX P0, PT, R10, R17, PT, P0 ;  /* 0x000000110a00720c */ /* 0x000fc80003f06100 */
[----:B------:R-:W-:Y:S02]  /*0810*/  SEL R19, R16, RZ, P0 ;  /* 0x000000ff10137207 */ /* 0x000fe40000000000 */
[----:B------:R-:W-:Y:S02]  /*0820*/  SEL R23, R17, RZ, P0 ;  /* 0x000000ff11177207 */ /* 0x000fe40000000000 */
[----:B------:R-:W-:-:S04]  /*0830*/  IADD3 R19, P1, PT, -R19, R12, RZ ;  /* 0x0000000c13137210 */ /* 0x000fc80007f3e1ff */
[-C--:B0-----:R-:W-:Y:S01]  /*0840*/  IADD3 R15, P3, PT, R20, R19.reuse, RZ ;  /* 0x00000013140f7210 */ /* 0x081fe20007f7e0ff */
[----:B------:R-:W-:Y:S01]  /*0850*/  IMAD.X R23, R10, 0x1, ~R23, P1 ;  /* 0x000000010a177824 */ /* 0x000fe200008e0e17 */
[----:B------:R-:W-:Y:S02]  /*0860*/  ISETP.GE.U32.AND P1, PT, R20, R19, PT ;  /* 0x000000131400720c */ /* 0x000fe40003f26070 */
[----:B------:R-:W-:Y:S01]  /*0870*/  ISETP.GE.U32.AND P0, PT, R15, R16, PT ;  /* 0x000000100f00720c */ /* 0x000fe20003f06070 */
[C---:B------:R-:W-:Y:S01]  /*0880*/  IMAD.X R14, R21.reuse, 0x1, R23, P3 ;  /* 0x00000001150e7824 */ /* 0x040fe200018e0617 */
[----:B------:R-:W-:-:S04]  /*0890*/  ISETP.GE.U32.AND.EX P1, PT, R21, R23, PT, P1 ;  /* 0x000000171500720c */ /* 0x000fc80003f26110 */
[----:B------:R-:W-:Y:S02]  /*08a0*/  ISETP.GE.U32.AND.EX P0, PT, R14, R17, PT, P0 ;  /* 0x000000110e00720c */ /* 0x000fe40003f06100 */
[C---:B------:R-:W-:Y:S02]  /*08b0*/  SEL R11, R16.reuse, RZ, !P1 ;  /* 0x000000ff100b7207 */ /* 0x040fe40004800000 */
[----:B------:R-:W-:Y:S02]  /*08c0*/  SEL R12, R16, RZ, P0 ;  /* 0x000000ff100c7207 */ /* 0x000fe40000000000 */
[----:B------:R-:W-:Y:S02]  /*08d0*/  SEL R13, R17, RZ, !P1 ;  /* 0x000000ff110d7207 */ /* 0x000fe40004800000 */
[----:B------:R-:W-:Y:S02]  /*08e0*/  IADD3 R10, P3, P4, R11, R20, -R19 ;  /* 0x000000140b0a7210 */ /* 0x000fe40007c7e813 */
[----:B------:R-:W-:-:S02]  /*08f0*/  IADD3 R12, P1, PT, -R12, R15, RZ ;  /* 0x0000000f0c0c7210 */ /* 0x000fc40007f3e1ff */
[----:B------:R-:W-:Y:S02]  /*0900*/  SEL R17, R17, RZ, P0 ;  /* 0x000000ff11117207 */ /* 0x000fe40000000000 */
[----:B------:R-:W-:Y:S02]  /*0910*/  IADD3.X R11, PT, PT, R13, R21, ~R23, P3, P4 ;  /* 0x000000150d0b7210 */ /* 0x000fe40001fe8c17 */
[----:B------:R-:W-:Y:S02]  /*0920*/  IADD3.X R13, PT, PT, ~R17, R14, RZ, P1, !PT ;  /* 0x0000000e110d7210 */ /* 0x000fe40000ffe5ff */
[----:B------:R-:W-:-:S03]  /*0930*/  ISETP.NE.AND P0, PT, R6, RZ, PT ;  /* 0x000000ff0600720c */ /* 0x000fc60003f05270 */
[----:B------:R0:W-:Y:S04]  /*0940*/  STS.64 [R25], R12 ;  /* 0x0000000c19007388 */ /* 0x0001e80000000a00 */
[----:B------:R0:W-:Y:S06]  /*0950*/  STS.64 [R7], R10 ;  /* 0x0000000a07007388 */ /* 0x0001ec0000000a00 */
[----:B------:R-:W-:Y:S05]  /*0960*/  @P0 BRA `(.L_x_24) ;  /* 0xfffffff800f00947 */ /* 0x000fea000383ffff */
.L_x_23:
[----:B------:R-:W-:Y:S05]  /*0970*/  BSYNC.RECONVERGENT B0 ;  /* 0x0000000000007941 */ /* 0x000fea0003800200 */
.L_x_22:
[----:B------:R-:W1:Y:S02]  /*0980*/  LDCU UR8, c[0x0][0x3a0] ;  /* 0x00007400ff0877ac */ /* 0x000e640008000800 */
[----:B-1----:R-:W-:Y:S01]  /*0990*/  UISETP.NE.AND UP0, UPT, UR4, UR8, UPT ;  /* 0x000000080400728c */ /* 0x002fe2000bf05270 */
[----:B------:R-:W-:Y:S08]  /*09a0*/  BAR.SYNC.DEFER_BLOCKING 0x0 ;  /* 0x0000000000007b1d */ /* 0x000ff00000010000 */
[----:B------:R-:W-:Y:S05]  /*09b0*/  BRA.U UP0, `(.L_x_25) ;  /* 0xfffffff900787547 */ /* 0x000fea000b83ffff */
.L_x_21:
[----:B0-----:R-:W0:Y:S02]  /*09c0*/  LDC R7, c[0x0][0x39c] ;  /* 0x0000e700ff077b82 */ /* 0x001e240000000800 */
[----:B0-----:R-:W-:-:S13]  /*09d0*/  ISETP.GE.U32.AND P0, PT, R0, R7, PT ;  /* 0x000000070000720c */ /* 0x001fda0003f06070 */
[----:B------:R-:W-:Y:S05]  /*09e0*/  @P0 EXIT ;  /* 0x000000000000094d */ /* 0x000fea0003800000 */
[----:B------:R-:W0:Y:S01]  /*09f0*/  S2UR UR5, SR_CgaCtaId ;  /* 0x00000000000579c3 */ /* 0x000e220000008800 */
[----:B------:R-:W-:Y:S02]  /*0a00*/  UMOV UR4, 0x400 ;  /* 0x0000040000047882 */ /* 0x000fe40000000000 */
[----:B0-----:R-:W-:-:S12]  /*0a10*/  ULEA UR4, UR5, UR4, 0x18 ;  /* 0x0000000405047291 */ /* 0x001fd8000f8ec0ff */
.L_x_26:
[C---:B0-----:R-:W-:Y:S01]  /*0a20*/  LEA R2, R0.reuse, UR4, 0x3 ;  /* 0x0000000400027c11 */ /* 0x041fe2000f8e18ff */
[----:B------:R-:W-:Y:S02]  /*0a30*/  HFMA2 R5, -RZ, RZ, 0, 4.76837158203125e-07 ;  /* 0x00000008ff057431 */ /* 0x000fe400000001ff */
[----:B------:R-:W-:Y:S02]  /*0a40*/  IMAD R4, R7, UR15, R0 ;  /* 0x0000000f07047c24 */ /* 0x000fe4000f8e0200 */
[----:B------:R-:W-:Y:S01]  /*0a50*/  VIADD R0, R0, UR18 ;  /* 0x0000001200007c36 */ /* 0x000fe20008000000 */
[----:B------:R-:W0:Y:S04]  /*0a60*/  LDS.64 R2, [R2] ;  /* 0x0000000002027984 */ /* 0x000e280000000a00 */
[----:B------:R-:W-:Y:S01]  /*0a70*/  ISETP.GE.U32.AND P0, PT, R0, R7, PT ;  /* 0x000000070000720c */ /* 0x000fe20003f06070 */
[----:B------:R-:W-:-:S05]  /*0a80*/  IMAD.WIDE.U32 R4, R4, R5, UR6 ;  /* 0x0000000604047e25 */ /* 0x000fca000f8e0005 */
[----:B0-----:R0:W-:Y:S07]  /*0a90*/  STG.E.64 desc[UR16][R4.64], R2 ;  /* 0x0000000204007986 */ /* 0x0011ee000c101b10 */
[----:B------:R-:W-:Y:S05]  /*0aa0*/  @!P0 BRA `(.L_x_26) ;  /* 0xfffffffc00dc8947 */ /* 0x000fea000383ffff */
[----:B------:R-:W-:Y:S05]  /*0ab0*/  EXIT ;  /* 0x000000000000794d */ /* 0x000fea0003800000 */
.L_x_27:
        /* <DEDUP_REMOVED lines=12> */
.L_x_67:


//--------------------- .text.ntt_four_step_row_fused --------------------------
	.section	.text.ntt_four_step_row_fused,"ax",@progbits
	.align	128
        .global         ntt_four_step_row_fused
        .type           ntt_four_step_row_fused,@function
        .size           ntt_four_step_row_fused,(.L_x_68 - ntt_four_step_row_fused)
        .other          ntt_four_step_row_fused,@"STO_CUDA_ENTRY STV_DEFAULT"
ntt_four_step_row_fused:
.text.ntt_four_step_row_fused:
        /* <DEDUP_REMOVED lines=18> */
.L_x_30:
[----:B0-----:R-:W-:Y:S02]  /*0120*/  HFMA2 R7, -RZ, RZ, 0, 4.76837158203125e-07 ;  /* 0x00000008ff077431 */ /* 0x001fe400000001ff */
[----:B------:R-:W-:-:S04]  /*0130*/  IMAD.U32 R3, RZ, RZ, UR18 ;  /* 0x00000012ff037e24 */ /* 0x000fc8000f8e00ff */
[----:B------:R-:W-:-:S04]  /*0140*/  IMAD R2, R3, UR16, R4 ;  /* 0x0000001003027c24 */ /* 0x000fc8000f8e0204 */
[----:B------:R-:W-:-:S06]  /*0150*/  IMAD.WIDE.U32 R2, R2, R7, UR6 ;  /* 0x0000000602027e25 */ /* 0x000fcc000f8e0007 */
[----:B------:R-:W2:Y:S01]  /*0160*/  LDG.E.64 R2, desc[UR14][R2.64] ;  /* 0x0000000e02027981 */ /* 0x000ea2000c1e1b00 */
[C---:B------:R-:W-:Y:S02]  /*0170*/  IMAD R7, R4.reuse, 0x8, R5 ;  /* 0x0000000804077824 */ /* 0x040fe400078e0205 */
[----:B------:R-:W-:-:S05]  /*0180*/  VIADD R4, R4, UR17 ;  /* 0x0000001104047c36 */ /* 0x000fca0008000000 */
[----:B------:R-:W-:Y:S01]  /*0190*/  ISETP.GE.U32.AND P0, PT, R4, UR18, PT ;  /* 0x0000001204007c0c */ /* 0x000fe2000bf06070 */
[----:B--2---:R0:W-:-:S12]  /*01a0*/  STS.64 [R7], R2 ;  /* 0x0000000207007388 */ /* 0x0041d80000000a00 */
[----:B------:R-:W-:Y:S05]  /*01b0*/  @!P0 BRA `(.L_x_30) ;  /* 0xfffffffc00d88947 */ /* 0x000fea000383ffff */
.L_x_29:
[----:B------:R-:W-:Y:S05]  /*01c0*/  BSYNC.RECONVERGENT B0 ;  /* 0x0000000000007941 */ /* 0x000fea0003800200 */
.L_x_28:
        /* <DEDUP_REMOVED lines=10> */
[----:B0-----:R-:W-:-:S06]  /*0270*/  IADD3 R3, PT, PT, R2, 0xffffffe, RZ ;  /* 0x0ffffffe02037810 */ /* 0x001fcc0007ffe0ff */
        /* <DEDUP_REMOVED lines=18> */
.L_x_35:
        /* <DEDUP_REMOVED lines=8> */
[----:B------:R-:W-:Y:S01]  /*0420*/  IMAD.MOV R17, RZ, RZ, -R16 ;  /* 0x000000ffff117224 */ /* 0x000fe200078e0a10 */
[----:B------:R-:W-:Y:S01]  /*0430*/  BSSY.RECONVERGENT B0, `(.L_x_32) ;  /* 0x0000054000007945 */ /* 0x000fe20003800200 */
[----:B------:R-:W-:Y:S01]  /*0440*/  ISETP.NE.U32.AND P2, PT, R16, RZ, PT ;  /* 0x000000ff1000720c */ /* 0x000fe20003f45070 */
[----:B------:R-:W-:Y:S01]  /*0450*/  IMAD.MOV.U32 R19, RZ, RZ, R0 ;  /* 0x000000ffff137224 */ /* 0x000fe200078e0000 */
[----:B------:R-:W-:Y:S01]  /*0460*/  LOP3.LUT R18, RZ, R16, RZ, 0x33, !PT ;  /* 0x00000010ff127212 */ /* 0x000fe200078e33ff */
[----:B------:R-:W-:Y:S01]  /*0470*/  IMAD.U32 R20, RZ, RZ, UR5 ;  /* 0x00000005ff147e24 */ /* 0x000fe2000f8e00ff */
[----:B------:R-:W-:Y:S01]  /*0480*/  UMOV UR8, 0x1 ;  /* 0x0000000100087882 */ /* 0x000fe20000000000 */
[----:B------:R-:W2:Y:S01]  /*0490*/  LDC.64 R2, c[0x0][0x3b8] ;  /* 0x0000ee00ff027b82 */ /* 0x000ea20000000a00 */
[----:B------:R-:W-:Y:S01]  /*04a0*/  UMOV UR10, 0x400 ;  /* 0x00000400000a7882 */ /* 0x000fe20000000000 */
[----:B------:R-:W-:Y:S01]  /*04b0*/  USHF.L.U32 UR8, UR8, UR9, URZ ;  /* 0x0000000908087299 */ /* 0x000fe200080006ff */
[----:B0-----:R-:W0:Y:S01]  /*04c0*/  MUFU.RCP R6, R6 ;  /* 0x0000000600067308 */ /* 0x001e220000001000 */
[----:B-1----:R-:W-:Y:S01]  /*04d0*/  ULEA UR10, UR11, UR10, 0x18 ;  /* 0x0000000a0b0a7291 */ /* 0x002fe2000f8ec0ff */
[----:B0-----:R-:W-:-:S06]  /*04e0*/  VIADD R4, R6, 0xffffffe ;  /* 0x0ffffffe06047836 */ /* 0x001fcc0000000000 */
[----:B------:R0:W1:Y:S02]  /*04f0*/  F2I.FTZ.U32.TRUNC.NTZ R5, R4 ;  /* 0x0000000400057305 */ /* 0x000064000021f000 */
[----:B0-----:R-:W-:Y:S02]  /*0500*/  HFMA2 R4, -RZ, RZ, 0, 0 ;  /* 0x00000000ff047431 */ /* 0x001fe400000001ff */
[----:B-1----:R-:W-:-:S04]  /*0510*/  IMAD R17, R17, R5, RZ ;  /* 0x0000000511117224 */ /* 0x002fc800078e02ff */
[----:B--2---:R-:W-:-:S07]  /*0520*/  IMAD.HI.U32 R17, R5, R17, R4 ;  /* 0x0000001105117227 */ /* 0x004fce00078e0004 */
.L_x_34:
[----:B------:R-:W-:-:S13]  /*0530*/  ISETP.GE.U32.AND P0, PT, R19, UR12, PT ;  /* 0x0000000c13007c0c */ /* 0x000fda000bf06070 */
[----:B0-----:R-:W-:Y:S05]  /*0540*/  @P0 BRA `(.L_x_33) ;  /* 0x0000000400080947 */ /* 0x001fea0003800000 */
[----:B------:R-:W-:-:S05]  /*0550*/  IMAD.HI.U32 R7, R17, R19, RZ ;  /* 0x0000001311077227 */ /* 0x000fca00078e00ff */
[----:B------:R-:W-:-:S05]  /*0560*/  IADD3 R5, PT, PT, -R7, RZ, RZ ;  /* 0x000000ff07057210 */ /* 0x000fca0007ffe1ff */
[----:B------:R-:W-:-:S05]  /*0570*/  IMAD R5, R16, R5, R19 ;  /* 0x0000000510057224 */ /* 0x000fca00078e0213 */
[----:B------:R-:W-:-:S13]  /*0580*/  ISETP.GE.U32.AND P0, PT, R5, R16, PT ;  /* 0x000000100500720c */ /* 0x000fda0003f06070 */
[----:B------:R-:W-:Y:S02]  /*0590*/  @P0 IMAD.IADD R5, R5, 0x1, -R16 ;  /* 0x0000000105050824 */ /* 0x000fe400078e0a10 */
[----:B------:R-:W-:-:S03]  /*05a0*/  @P0 VIADD R7, R7, 0x1 ;  /* 0x0000000107070836 */ /* 0x000fc60000000000 */
[----:B------:R-:W-:Y:S02]  /*05b0*/  ISETP.GE.U32.AND P1, PT, R5, R16, PT ;  /* 0x000000100500720c */ /* 0x000fe40003f26070 */
[----:B------:R-:W0:Y:S11]  /*05c0*/  LDC.64 R4, c[0x0][0x390] ;  /* 0x0000e400ff047b82 */ /* 0x000e360000000a00 */
[----:B------:R-:W-:-:S04]  /*05d0*/  @P1 IADD3 R7, PT, PT, R7, 0x1, RZ ;  /* 0x0000000107071810 */ /* 0x000fc80007ffe0ff */
[----:B------:R-:W-:Y:S02]  /*05e0*/  SEL R9, R18, R7, !P2 ;  /* 0x0000000712097207 */ /* 0x000fe40005000000 */
[----:B------:R-:W1:Y:S03]  /*05f0*/  LDC.64 R6, c[0x0][0x388] ;  /* 0x0000e200ff067b82 */ /* 0x000e660000000a00 */
[----:B------:R-:W-:-:S04]  /*0600*/  VIADD R11, R9, UR8 ;  /* 0x00000008090b7c36 */ /* 0x000fc80008000000 */
[----:B0-----:R-:W-:-:S06]  /*0610*/  IMAD.WIDE.U32 R4, R11, 0x8, R4 ;  /* 0x000000080b047825 */ /* 0x001fcc00078e0004 */
[----:B------:R-:W2:Y:S01]  /*0620*/  LDG.E.64.CONSTANT R4, desc[UR14][R4.64] ;  /* 0x0000000e04047981 */ /* 0x000ea2000c1e9b00 */
[----:B-1----:R-:W-:-:S06]  /*0630*/  IMAD.WIDE.U32 R6, R11, 0x8, R6 ;  /* 0x000000080b067825 */ /* 0x002fcc00078e0006 */
[----:B------:R-:W3:Y:S01]  /*0640*/  LDG.E.64.CONSTANT R6, desc[UR14][R6.64] ;  /* 0x0000000e06067981 */ /* 0x000ee2000c1e9b00 */
[----:B------:R-:W-:Y:S02]  /*0650*/  IMAD R8, R16, R9, RZ ;  /* 0x0000000910087224 */ /* 0x000fe400078e02ff */
[----:B------:R-:W-:Y:S02]  /*0660*/  VIADD R20, R20, 0x1 ;  /* 0x0000000114147836 */ /* 0x000fe40000000000 */
[C---:B------:R-:W-:Y:S01]  /*0670*/  IMAD.IADD R9, R19.reuse, 0x1, -R8 ;  /* 0x0000000113097824 */ /* 0x040fe200078e0a08 */
[----:B------:R-:W-:-:S04]  /*0680*/  IADD3 R19, PT, PT, R19, UR17, RZ ;  /* 0x0000001113137c10 */ /* 0x000fc8000fffe0ff */
        /* <DEDUP_REMOVED lines=9> */
[----:B------:R-:W-:-:S05]  /*0720*/  MOV R14, R11 ;  /* 0x0000000b000e7202 */ /* 0x000fca0000000f00 */
[----:B------:R-:W-:Y:S02]  /*0730*/  IMAD.WIDE.U32.X R14, R5, R9, R14, P0 ;  /* 0x00000009050e7225 */ /* 0x000fe400000e040e */
[----:B------:R-:W0:Y:S02]  /*0740*/  LDS.64 R4, [R23] ;  /* 0x0000000017047984 */ /* 0x000e240000000a00 */
[-C--:B------:R-:W-:Y:S02]  /*0750*/  IMAD R12, R15, R2.reuse, RZ ;  /* 0x000000020f0c7224 */ /* 0x080fe400078e02ff */
[----:B------:R-:W-:-:S04]  /*0760*/  IMAD.WIDE.U32 R10, R14, R2, RZ ;  /* 0x000000020e0a7225 */ /* 0x000fc800078e00ff */
[----:B------:R-:W-:Y:S01]  /*0770*/  IMAD R15, R14, R3, R12 ;  /* 0x000000030e0f7224 */ /* 0x000fe200078e020c */
[----:B------:R-:W-:Y:S01]  /*0780*/  IADD3 R10, P0, PT, RZ, -R10, RZ ;  /* 0x8000000aff0a7210 */ /* 0x000fe20007f1e0ff */
[----:B---3--:R-:W-:Y:S02]  /*0790*/  IMAD R9, R9, R6, RZ ;  /* 0x0000000609097224 */ /* 0x008fe400078e02ff */
[----:B------:R-:W-:Y:S02]  /*07a0*/  IMAD.IADD R11, R11, 0x1, R15 ;  /* 0x000000010b0b7824 */ /* 0x000fe400078e020f */
[----:B------:R-:W-:-:S03]  /*07b0*/  IMAD R9, R7, R8, R9 ;  /* 0x0000000807097224 */ /* 0x000fc600078e0209 */
[----:B------:R-:W-:-:S03]  /*07c0*/  IADD3.X R11, PT, PT, RZ, ~R11, RZ, P0, !PT ;  /* 0x8000000bff0b7210 */ /* 0x000fc600007fe4ff */
[----:B------:R-:W-:-:S04]  /*07d0*/  IMAD.WIDE.U32 R10, R6, R8, R10 ;  /* 0x00000008060a7225 */ /* 0x000fc800078e000a */
[----:B------:R-:W-:Y:S01]  /*07e0*/  IMAD.IADD R6, R11, 0x1, R9 ;  /* 0x000000010b067824 */ /* 0x000fe200078e0209 */
[----:B------:R-:W-:-:S04]  /*07f0*/  ISETP.GE.U32.AND P0, PT, R10, R2, PT ;  /* 0x000000020a00720c */ /* 0x000fc80003f06070 */
[----:B------:R-:W-:-:S04]  /*0800*/  ISETP.GE.U32.AND.EX P0, PT, R6, R3, PT, P0 ;  /* 0x000000030600720c */ /* 0x000fc80003f06100 */
[----:B------:R-:W-:Y:S02]  /*0810*/  SEL R13, R2, RZ, P0 ;  /* 0x000000ff020d7207 */ /* 0x000fe40000000000 */
[----:B------:R-:W-:Y:S02]  /*0820*/  SEL R15, R3, RZ, P0 ;  /* 0x000000ff030f7207 */ /* 0x000fe40000000000 */
[----:B------:R-:W-:-:S04]  /*0830*/  IADD3 R13, P1, PT, -R13, R10, RZ ;  /* 0x0000000a0d0d7210 */ /* 0x000fc80007f3e1ff */
[CC--:B0-----:R-:W-:Y:S02]  /*0840*/  IADD3 R11, P3, PT, R4.reuse, R13.reuse, RZ ;  /* 0x0000000d040b7210 */ /* 0x0c1fe40007f7e0ff */
[----:B------:R-:W-:Y:S02]  /*0850*/  IADD3.X R15, PT, PT, ~R15, R6, RZ, P1, !PT ;  /* 0x000000060f0f7210 */ /* 0x000fe40000ffe5ff */
        /* <DEDUP_REMOVED lines=17> */
.L_x_33:
[----:B------:R-:W-:Y:S05]  /*0970*/  BSYNC.RECONVERGENT B0 ;  /* 0x0000000000007941 */ /* 0x000fea0003800200 */
.L_x_32:
[----:B------:R-:W1:Y:S02]  /*0980*/  LDCU UR8, c[0x0][0x3b0] ;  /* 0x00007600ff0877ac */ /* 0x000e640008000800 */
[----:B-1----:R-:W-:Y:S01]  /*0990*/  UISETP.NE.AND UP0, UPT, UR4, UR8, UPT ;  /* 0x000000080400728c */ /* 0x002fe2000bf05270 */
[----:B------:R-:W-:Y:S08]  /*09a0*/  BAR.SYNC.DEFER_BLOCKING 0x0 ;  /* 0x0000000000007b1d */ /* 0x000ff00000010000 */
[----:B------:R-:W-:Y:S05]  /*09b0*/  BRA.U UP0, `(.L_x_35) ;  /* 0xfffffff900787547 */ /* 0x000fea000b83ffff */
.L_x_31:
[----:B------:R-:W1:Y:S02]  /*09c0*/  LDC R9, c[0x0][0x3a8] ;  /* 0x0000ea00ff097b82 */ /* 0x000e640000000800 */
[----:B-1----:R-:W-:-:S13]  /*09d0*/  ISETP.GE.U32.AND P0, PT, R0, R9, PT ;  /* 0x000000090000720c */ /* 0x002fda0003f06070 */
[----:B------:R-:W-:Y:S05]  /*09e0*/  @P0 EXIT ;  /* 0x000000000000094d */ /* 0x000fea0003800000 */
[----:B------:R-:W1:Y:S01]  /*09f0*/  S2UR UR5, SR_CgaCtaId ;  /* 0x00000000000579c3 */ /* 0x000e620000008800 */
[----:B------:R-:W-:-:S07]  /*0a00*/  UMOV UR4, 0x400 ;  /* 0x0000040000047882 */ /* 0x000fce0000000000 */
[----:B------:R-:W2:Y:S08]  /*0a10*/  LDC R11, c[0x0][0x3ac] ;  /* 0x0000eb00ff0b7b82 */ /* 0x000eb00000000800 */
[----:B0-----:R-:W0:Y:S08]  /*0a20*/  LDC.64 R2, c[0x0][0x398] ;  /* 0x0000e600ff027b82 */ /* 0x001e300000000a00 */
[----:B------:R-:W3:Y:S01]  /*0a30*/  LDC.64 R4, c[0x0][0x3a0] ;  /* 0x0000e800ff047b82 */ /* 0x000ee20000000a00 */
[----:B-1----:R-:W-:-:S07]  /*0a40*/  ULEA UR4, UR5, UR4, 0x18 ;  /* 0x0000000405047291 */ /* 0x002fce000f8ec0ff */
[----:B------:R-:W1:Y:S05]  /*0a50*/  LDC.64 R6, c[0x0][0x3b8] ;  /* 0x0000ee00ff067b82 */ /* 0x000e6a0000000a00 */
.L_x_36:
[----:B----4-:R-:W-:-:S04]  /*0a60*/  IMAD R13, R9, UR16, R0 ;  /* 0x00000010090d7c24 */ /* 0x010fc8000f8e0200 */
[----:B---3--:R-:W-:-:S06]  /*0a70*/  IMAD.WIDE.U32 R16, R13, 0x8, R4 ;  /* 0x000000080d107825 */ /* 0x008fcc00078e0004 */
[----:B------:R-:W3:Y:S01]  /*0a80*/  LDG.E.64.CONSTANT R16, desc[UR14][R16.64] ;  /* 0x0000000e10107981 */ /* 0x000ee2000c1e9b00 */
[----:B0-----:R-:W-:-:S06]  /*0a90*/  IMAD.WIDE.U32 R12, R13, 0x8, R2 ;  /* 0x000000080d0c7825 */ /* 0x001fcc00078e0002 */
[----:B------:R-:W4:Y:S01]  /*0aa0*/  LDG.E.64.CONSTANT R12, desc[UR14][R12.64] ;  /* 0x0000000e0c0c7981 */ /* 0x000f22000c1e9b00 */
[----:B------:R-:W-:-:S06]  /*0ab0*/  LEA R14, R0, UR4, 0x3 ;  /* 0x00000004000e7c11 */ /* 0x000fcc000f8e18ff */
[----:B------:R-:W3:Y:S02]  /*0ac0*/  LDS.64 R14, [R14] ;  /* 0x000000000e0e7984 */ /* 0x000ee40000000a00 */
[----:B---3--:R-:W-:-:S04]  /*0ad0*/  IMAD.WIDE.U32 R18, R15, R16, RZ ;  /* 0x000000100f127225 */ /* 0x008fc800078e00ff */
[----:B------:R-:W-:-:S04]  /*0ae0*/  IMAD.WIDE.U32 R20, P0, R14, R17, R18 ;  /* 0x000000110e147225 */ /* 0x000fc80007800012 */
[----:B------:R-:W-:Y:S01]  /*0af0*/  IMAD.WIDE.U32 R18, R14, R16, RZ ;  /* 0x000000100e127225 */ /* 0x000fe200078e00ff */
[----:B------:R-:W-:-:S03]  /*0b00*/  MOV R22, R21 ;  /* 0x0000001500167202 */ /* 0x000fc60000000f00 */
[----:B------:R-:W-:Y:S01]  /*0b10*/  IMAD.X R23, RZ, RZ, RZ, P0 ;  /* 0x000000ffff177224 */ /* 0x000fe200000e06ff */
[----:B------:R-:W-:Y:S01]  /*0b20*/  IADD3 RZ, P0, PT, R19, R20, RZ ;  /* 0x0000001413ff7210 */ /* 0x000fe20007f1e0ff */
[----:B----4-:R-:W-:-:S04]  /*0b30*/  IMAD R13, R13, R14, RZ ;  /* 0x0000000e0d0d7224 */ /* 0x010fc800078e02ff */
[----:B------:R-:W-:-:S04]  /*0b40*/  IMAD.WIDE.U32.X R16, R15, R17, R22, P0 ;  /* 0x000000110f107225 */ /* 0x000fc800000e0416 */
[-C--:B-1----:R-:W-:Y:S02]  /*0b50*/  IMAD R8, R17, R6.reuse, RZ ;  /* 0x0000000611087224 */ /* 0x082fe400078e02ff */
[----:B------:R-:W-:-:S04]  /*0b60*/  IMAD.WIDE.U32 R18, R16, R6, RZ ;  /* 0x0000000610127225 */ /* 0x000fc800078e00ff */
[----:B------:R-:W-:Y:S01]  /*0b70*/  IMAD R17, R16, R7, R8 ;  /* 0x0000000710117224 */ /* 0x000fe200078e0208 */
[----:B------:R-:W-:Y:S01]  /*0b80*/  IADD3 R16, P0, PT, RZ, -R18, RZ ;  /* 0x80000012ff107210 */ /* 0x000fe20007f1e0ff */
[----:B------:R-:W-:Y:S02]  /*0b90*/  IMAD R13, R15, R12, R13 ;  /* 0x0000000c0f0d7224 */ /* 0x000fe400078e020d */
[----:B------:R-:W-:-:S05]  /*0ba0*/  IMAD.IADD R18, R19, 0x1, R17 ;  /* 0x0000000113127824 */ /* 0x000fca00078e0211 */
[----:B------:R-:W-:-:S03]  /*0bb0*/  IADD3.X R17, PT, PT, RZ, ~R18, RZ, P0, !PT ;  /* 0x80000012ff117210 */ /* 0x000fc600007fe4ff */
[----:B------:R-:W-:-:S04]  /*0bc0*/  IMAD.WIDE.U32 R16, R14, R12, R16 ;  /* 0x0000000c0e107225 */ /* 0x000fc800078e0010 */
[----:B------:R-:W-:Y:S01]  /*0bd0*/  IMAD.IADD R10, R17, 0x1, R13 ;  /* 0x00000001110a7824 */ /* 0x000fe200078e020d */
[----:B------:R-:W-:Y:S01]  /*0be0*/  ISETP.GE.U32.AND P0, PT, R16, R6, PT ;  /* 0x000000061000720c */ /* 0x000fe20003f06070 */
[----:B------:R-:W-:Y:S02]  /*0bf0*/  HFMA2 R13, -RZ, RZ, 0, 4.76837158203125e-07 ;  /* 0x00000008ff0d7431 */ /* 0x000fe400000001ff */
[C---:B--2---:R-:W-:Y:S01]  /*0c00*/  IMAD R12, R0.reuse, R11, UR16 ;  /* 0x00000010000c7e24 */ /* 0x044fe2000f8e020b */
[----:B------:R-:W-:Y:S02]  /*0c10*/  IADD3 R0, PT, PT, R0, UR17, RZ ;  /* 0x0000001100007c10 */ /* 0x000fe4000fffe0ff */
[----:B------:R-:W-:-:S04]  /*0c20*/  ISETP.GE.U32.AND.EX P0, PT, R10, R7, PT, P0 ;  /* 0x000000070a00720c */ /* 0x000fc80003f06100 */
[----:B------:R-:W-:Y:S02]  /*0c30*/  SEL R17, R6, RZ, P0 ;  /* 0x000000ff06117207 */ /* 0x000fe40000000000 */
[----:B------:R-:W-:Y:S01]  /*0c40*/  SEL R8, R7, RZ, P0 ;  /* 0x000000ff07087207 */ /* 0x000fe20000000000 */
[----:B------:R-:W-:Y:S01]  /*0c50*/  IMAD.WIDE.U32 R12, R12, R13, UR6 ;  /* 0x000000060c0c7e25 */ /* 0x000fe2000f8e000d */
[----:B------:R-:W-:-:S05]  /*0c60*/  IADD3 R16, P0, PT, -R17, R16, RZ ;  /* 0x0000001011107210 */ /* 0x000fca0007f1e1ff */
[----:B------:R-:W-:Y:S01]  /*0c70*/  IMAD.X R17, R10, 0x1, ~R8, P0 ;  /* 0x000000010a117824 */ /* 0x000fe200000e0e08 */
[----:B------:R-:W-:-:S04]  /*0c80*/  ISETP.GE.U32.AND P0, PT, R0, R9, PT ;  /* 0x000000090000720c */ /* 0x000fc80003f06070 */
[----:B------:R4:W-:Y:S09]  /*0c90*/  STG.E.64 desc[UR14][R12.64], R16 ;  /* 0x000000100c007986 */ /* 0x0009f2000c101b0e */
[----:B------:R-:W-:Y:S05]  /*0ca0*/  @!P0 BRA `(.L_x_36) ;  /* 0xfffffffc006c8947 */ /* 0x000fea000383ffff */
[----:B------:R-:W-:Y:S05]  /*0cb0*/  EXIT ;  /* 0x000000000000794d */ /* 0x000fea0003800000 */
.L_x_37:
        /* <DEDUP_REMOVED lines=12> */
.L_x_68:


//--------------------- .text.ntt_inverse_fused   --------------------------
	.section	.text.ntt_inverse_fused,"ax",@progbits
	.align	128
        .global         ntt_inverse_fused
        .type           ntt_inverse_fused,@function
        .size           ntt_inverse_fused,(.L_x_69 - ntt_inverse_fused)
        .other          ntt_inverse_fused,@"STO_CUDA_ENTRY STV_DEFAULT"
ntt_inverse_fused:
.text.ntt_inverse_fused:
[----:B------:R-:W-:Y:S01]  /*0000*/  LDC R1, c[0x0][0x37c] ;  /* 0x0000df00ff017b82 */ /* 0x000fe20000000800 */
[----:B------:R-:W0:Y:S07]  /*0010*/  S2R R0, SR_TID.X ;  /* 0x0000000000007919 */ /* 0x000e2e0000002100 */
[----:B------:R-:W0:Y:S01]  /*0020*/  LDC R5, c[0x0][0x3b8] ;  /* 0x0000ee00ff057b82 */ /* 0x000e220000000800 */
[----:B------:R-:W-:Y:S01]  /*0030*/  UMOV UR4, 0x400 ;  /* 0x0000040000047882 */ /* 0x000fe20000000000 */
[----:B------:R-:W1:Y:S01]  /*0040*/  LDCU.64 UR12, c[0x0][0x358] ;  /* 0x00006b00ff0c77ac */ /* 0x000e620008000a00 */
[----:B------:R-:W-:Y:S05]  /*0050*/  BSSY.RECONVERGENT B0, `(.L_x_38) ;  /* 0x000001e000007945 */ /* 0x000fea0003800200 */
[----:B------:R-:W2:Y:S08]  /*0060*/  S2UR UR5, SR_CgaCtaId ;  /* 0x00000000000579c3 */ /* 0x000eb00000008800 */
[----:B------:R-:W3:Y:S08]  /*0070*/  S2UR UR6, SR_CTAID.X ;  /* 0x00000000000679c3 */ /* 0x000ef00000002500 */
[----:B------:R-:W4:Y:S01]  /*0080*/  LDC.64 R8, c[0x0][0x380] ;  /* 0x0000e000ff087b82 */ /* 0x000f220000000a00 */
[----:B0-----:R-:W-:-:S07]  /*0090*/  ISETP.GE.U32.AND P0, PT, R0, R5, PT ;  /* 0x000000050000720c */ /* 0x001fce0003f06070 */
[----:B------:R-:W0:Y:S01]  /*00a0*/  LDC R3, c[0x0][0x360] ;  /* 0x0000d800ff037b82 */ /* 0x000e220000000800 */
[----:B--2---:R-:W-:-:S06]  /*00b0*/  ULEA UR4, UR5, UR4, 0x18 ;  /* 0x0000000405047291 */ /* 0x004fcc000f8ec0ff */
[C---:B------:R-:W-:Y:S01]  /*00c0*/  LEA R2, R5.reuse, UR4, 0x3 ;  /* 0x0000000405027c11 */ /* 0x040fe2000f8e18ff */
[----:B---3--:R-:W-:-:S04]  /*00d0*/  IMAD R7, R5, UR6, RZ ;  /* 0x0000000605077c24 */ /* 0x008fc8000f8e02ff */
[----:B----4-:R-:W-:Y:S01]  /*00e0*/  IMAD.WIDE.U32 R8, R7, 0x8, R8 ;  /* 0x0000000807087825 */ /* 0x010fe200078e0008 */
[----:B-1----:R-:W-:Y:S06]  /*00f0*/  @P0 BRA `(.L_x_39) ;  /* 0x00000000004c0947 */ /* 0x002fec0003800000 */
[----:B------:R-:W-:Y:S01]  /*0100*/  BSSY.RECONVERGENT B1, `(.L_x_40) ;  /* 0x0000009000017945 */ /* 0x000fe20003800200 */
[----:B------:R-:W-:-:S07]  /*0110*/  IMAD.MOV.U32 R4, RZ, RZ, R0 ;  /* 0x000000ffff047224 */ /* 0x000fce00078e0000 */
.L_x_41:
[----:B-1----:R-:W-:-:S06]  /*0120*/  IMAD.WIDE.U32 R6, R4, 0x8, R8 ;  /* 0x0000000804067825 */ /* 0x002fcc00078e0008 */
[----:B------:R-:W2:Y:S01]  /*0130*/  LDG.E.64 R6, desc[UR12][R6.64] ;  /* 0x0000000c06067981 */ /* 0x000ea2000c1e1b00 */
[----:B------:R-:W-:Y:S01]  /*0140*/  LEA R11, R4, UR4, 0x3 ;  /* 0x00000004040b7c11 */ /* 0x000fe2000f8e18ff */
[----:B0-----:R-:W-:-:S05]  /*0150*/  IMAD.IADD R4, R3, 0x1, R4 ;  /* 0x0000000103047824 */ /* 0x001fca00078e0204 */
[----:B------:R-:W-:Y:S01]  /*0160*/  ISETP.GE.U32.AND P0, PT, R4, R5, PT ;  /* 0x000000050400720c */ /* 0x000fe20003f06070 */
[----:B--2---:R1:W-:-:S12]  /*0170*/  STS.64 [R11], R6 ;  /* 0x000000060b007388 */ /* 0x0043d80000000a00 */
[----:B------:R-:W-:Y:S05]  /*0180*/  @!P0 BRA `(.L_x_41) ;  /* 0xfffffffc00e48947 */ /* 0x000fea000383ffff */
[----:B------:R-:W-:Y:S05]  /*0190*/  BSYNC.RECONVERGENT B1 ;  /* 0x0000000000017941 */ /* 0x000fea0003800200 */
.L_x_40:
[----:B-1----:R-:W0:Y:S01]  /*01a0*/  LDC.64 R10, c[0x0][0x388] ;  /* 0x0000e200ff0a7b82 */ /* 0x002e220000000a00 */
[----:B------:R-:W-:-:S07]  /*01b0*/  IMAD.MOV.U32 R4, RZ, RZ, R0 ;  /* 0x000000ffff047224 */ /* 0x000fce00078e0000 */
.L_x_42:
[----:B01----:R-:W-:-:S06]  /*01c0*/  IMAD.WIDE.U32 R6, R4, 0x8, R10 ;  /* 0x0000000804067825 */ /* 0x003fcc00078e000a */
[----:B------:R-:W2:Y:S01]  /*01d0*/  LDG.E.64.CONSTANT R6, desc[UR12][R6.64] ;  /* 0x0000000c06067981 */ /* 0x000ea2000c1e9b00 */
[----:B------:R-:W-:Y:S01]  /*01e0*/  LEA R13, R4, R2, 0x3 ;  /* 0x00000002040d7211 */ /* 0x000fe200078e18ff */
[----:B------:R-:W-:-:S05]  /*01f0*/  IMAD.IADD R4, R3, 0x1, R4 ;  /* 0x0000000103047824 */ /* 0x000fca00078e0204 */
[----:B------:R-:W-:Y:S01]  /*0200*/  ISETP.GE.U32.AND P0, PT, R4, R5, PT ;  /* 0x000000050400720c */ /* 0x000fe20003f06070 */
[----:B--2---:R1:W-:-:S12]  /*0210*/  STS.64 [R13], R6 ;  /* 0x000000060d007388 */ /* 0x0043d80000000a00 */
[----:B------:R-:W-:Y:S05]  /*0220*/  @!P0 BRA `(.L_x_42) ;  /* 0xfffffffc00e48947 */ /* 0x000fea000383ffff */
.L_x_39:
[----:B------:R-:W-:Y:S05]  /*0230*/  BSYNC.RECONVERGENT B0 ;  /* 0x0000000000007941 */ /* 0x000fea0003800200 */
.L_x_38:
[----:B------:R-:W2:Y:S02]  /*0240*/  LDCU UR4, c[0x0][0x3bc] ;  /* 0x00007780ff0477ac */ /* 0x000ea40008000800 */
[----:B--2---:R-:W-:Y:S01]  /*0250*/  UISETP.NE.AND UP0, UPT, UR4, URZ, UPT ;  /* 0x000000ff0400728c */ /* 0x004fe2000bf05270 */
[----:B------:R-:W-:Y:S08]  /*0260*/  BAR.SYNC.DEFER_BLOCKING 0x0 ;  /* 0x0000000000007b1d */ /* 0x000ff00000010000 */
[----:B------:R-:W-:Y:S05]  /*0270*/  BRA.U !UP0, `(.L_x_43) ;  /* 0x0000000508a07547 */ /* 0x000fea000b800000 */
[----:B0-----:R-:W0:Y:S01]  /*0280*/  I2F.U32.RP R10, R3 ;  /* 0x00000003000a7306 */ /* 0x001e220000209000 */
[----:B-1----:R-:W-:Y:S01]  /*0290*/  HFMA2 R6, -RZ, RZ, 0, 0 ;  /* 0x00000000ff067431 */ /* 0x002fe200000001ff */
[----:B------:R-:W-:Y:S01]  /*02a0*/  ISETP.NE.U32.AND P2, PT, R3, RZ, PT ;  /* 0x000000ff0300720c */ /* 0x000fe20003f45070 */
[----:B------:R-:W-:-:S05]  /*02b0*/  UMOV UR4, URZ ;  /* 0x000000ff00047c82 */ /* 0x000fca0008000000 */
[----:B0-----:R-:W0:Y:S02]  /*02c0*/  MUFU.RCP R10, R10 ;  /* 0x0000000a000a7308 */ /* 0x001e240000001000 */
[----:B0-----:R-:W-:-:S06]  /*02d0*/  VIADD R7, R10, 0xffffffe ;  /* 0x0ffffffe0a077836 */ /* 0x001fcc0000000000 */
[----:B------:R-:W0:Y:S02]  /*02e0*/  F2I.FTZ.U32.TRUNC.NTZ R7, R7 ;  /* 0x0000000700077305 */ /* 0x000e24000021f000 */
[----:B0-----:R-:W-:-:S04]  /*02f0*/  IMAD.MOV R4, RZ, RZ, -R7 ;  /* 0x000000ffff047224 */ /* 0x001fc800078e0a07 */
[----:B------:R-:W-:Y:S01]  /*0300*/  IMAD R11, R4, R3, RZ ;  /* 0x00000003040b7224 */ /* 0x000fe200078e02ff */
[----:B------:R-:W-:-:S03]  /*0310*/  SHF.R.U32.HI R4, RZ, 0x1, R5 ;  /* 0x00000001ff047819 */ /* 0x000fc60000011605 */
[----:B------:R-:W-:Y:S01]  /*0320*/  IMAD.HI.U32 R5, R7, R11, R6 ;  /* 0x0000000b07057227 */ /* 0x000fe200078e0006 */
[----:B------:R-:W-:-:S05]  /*0330*/  IADD3 R6, PT, PT, R3, -0x1, R4 ;  /* 0xffffffff03067810 */ /* 0x000fca0007ffe004 */
[----:B------:R-:W-:-:S04]  /*0340*/  IMAD.HI.U32 R5, R5, R6, RZ ;  /* 0x0000000605057227 */ /* 0x000fc800078e00ff */
[----:B------:R-:W-:-:S04]  /*0350*/  IMAD.MOV R10, RZ, RZ, -R5 ;  /* 0x000000ffff0a7224 */ /* 0x000fc800078e0a05 */
[----:B------:R-:W-:-:S05]  /*0360*/  IMAD R10, R3, R10, R6 ;  /* 0x0000000a030a7224 */ /* 0x000fca00078e0206 */
[----:B------:R-:W-:-:S13]  /*0370*/  ISETP.GE.U32.AND P0, PT, R10, R3, PT ;  /* 0x000000030a00720c */ /* 0x000fda0003f06070 */
[----:B------:R-:W-:Y:S02]  /*0380*/  @P0 IMAD.IADD R10, R10, 0x1, -R3 ;  /* 0x000000010a0a0824 */ /* 0x000fe400078e0a03 */
[----:B------:R-:W-:-:S03]  /*0390*/  @P0 VIADD R5, R5, 0x1 ;  /* 0x0000000105050836 */ /* 0x000fc60000000000 */
[----:B------:R-:W-:-:S13]  /*03a0*/  ISETP.GE.U32.AND P1, PT, R10, R3, PT ;  /* 0x000000030a00720c */ /* 0x000fda0003f26070 */
[----:B------:R-:W-:Y:S02]  /*03b0*/  @P1 IADD3 R5, PT, PT, R5, 0x1, RZ ;  /* 0x0000000105051810 */ /* 0x000fe40007ffe0ff */
[----:B------:R-:W-:-:S04]  /*03c0*/  @!P2 LOP3.LUT R5, RZ, R3, RZ, 0x33, !PT ;  /* 0x00000003ff05a212 */ /* 0x000fc800078e33ff */
[----:B------:R-:W-:-:S05]  /*03d0*/  VIMNMX.U32 R5, PT, PT, R5, 0x1, !PT ;  /* 0x0000000105057848 */ /* 0x000fca0007fe0000 */
[----:B------:R-:W-:-:S07]  /*03e0*/  IMAD.MOV R5, RZ, RZ, -R5 ;  /* 0x000000ffff057224 */ /* 0x000fce00078e0a05 */
.L_x_47:
[----:B------:R-:W-:Y:S01]  /*03f0*/  ISETP.GT.U32.AND P0, PT, R3, R6, PT ;  /* 0x000000060300720c */ /* 0x000fe20003f04070 */
[----:B------:R-:W-:Y:S01]  /*0400*/  UMOV UR8, UR4 ;  /* 0x0000000400087c82 */ /* 0x000fe20008000000 */
[----:B------:R-:W-:-:S11]  /*0410*/  UIADD3 UR4, UPT, UPT, UR4, 0x1, URZ ;  /* 0x0000000104047890 */ /* 0x000fd6000fffe0ff */
[----:B0-----:R-:W-:Y:S05]  /*0420*/  @P0 BRA `(.L_x_44) ;  /* 0x0000000400240947 */ /* 0x001fea0003800000 */
[----:B------:R-:W0:Y:S01]  /*0430*/  S2UR UR10, SR_CgaCtaId ;  /* 0x00000000000a79c3 */ /* 0x000e220000008800 */
[----:B------:R-:W-:Y:S01]  /*0440*/  BSSY.RECONVERGENT B0, `(.L_x_44) ;  /* 0x0000047000007945 */ /* 0x000fe20003800200 */
[----:B------:R-:W-:Y:S01]  /*0450*/  IMAD.MOV.U32 R7, RZ, RZ, R0 ;  /* 0x000000ffff077224 */ /* 0x000fe200078e0000 */
[----:B------:R-:W-:Y:S01]  /*0460*/  MOV R22, R5 ;  /* 0x0000000500167202 */ /* 0x000fe20000000f00 */
[----:B------:R-:W-:Y:S01]  /*0470*/  UMOV UR5, 0xffffffff ;  /* 0xffffffff00057882 */ /* 0x000fe20000000000 */
[----:B------:R-:W-:Y:S01]  /*0480*/  UMOV UR6, 0x2 ;  /* 0x0000000200067882 */ /* 0x000fe20000000000 */
[----:B------:R-:W-:Y:S01]  /*0490*/  UMOV UR9, 0x400 ;  /* 0x0000040000097882 */ /* 0x000fe20000000000 */
[----:B------:R-:W-:Y:S01]  /*04a0*/  UMOV UR7, 0x8 ;  /* 0x0000000800077882 */ /* 0x000fe20000000000 */
[----:B------:R-:W1:Y:S01]  /*04b0*/  LDCU UR11, c[0x0][0x3b8] ;  /* 0x00007700ff0b77ac */ /* 0x000e620008000800 */
[----:B------:R-:W-:Y:S02]  /*04c0*/  USHF.L.U32 UR5, UR5, UR8, URZ ;  /* 0x0000000805057299 */ /* 0x000fe400080006ff */
[----:B------:R-:W-:-:S02]  /*04d0*/  USHF.L.U32 UR6, UR6, UR8, URZ ;  /* 0x0000000806067299 */ /* 0x000fc400080006ff */
[----:B------:R-:W-:Y:S02]  /*04e0*/  USHF.L.U32 UR7, UR7, UR8, URZ ;  /* 0x0000000807077299 */ /* 0x000fe400080006ff */
[----:B0-----:R-:W-:-:S12]  /*04f0*/  ULEA UR9, UR10, UR9, 0x18 ;  /* 0x000000090a097291 */ /* 0x001fd8000f8ec0ff */
.L_x_46:
[----:B------:R-:W-:-:S13]  /*0500*/  ISETP.GE.U32.AND P0, PT, R7, R4, PT ;  /* 0x000000040700720c */ /* 0x000fda0003f06070 */
[----:B0-----:R-:W-:Y:S05]  /*0510*/  @P0 BRA `(.L_x_45) ;  /* 0x0000000000e40947 */ /* 0x001fea0003800000 */
[----:B------:R-:W0:Y:S01]  /*0520*/  LDC.64 R10, c[0x0][0x390] ;  /* 0x0000e400ff0a7b82 */ /* 0x000e220000000a00 */
[----:B-1----:R-:W-:Y:S01]  /*0530*/  USHF.R.U32.HI UR10, URZ, UR4, UR11 ;  /* 0x00000004ff0a7299 */ /* 0x002fe2000801160b */
[----:B------:R-:W-:-:S05]  /*0540*/  SHF.R.U32.HI R12, RZ, UR8, R7 ;  /* 0x00000008ff0c7c19 */ /* 0x000fca0008011607 */
[----:B------:R-:W-:Y:S01]  /*0550*/  VIADD R19, R12, UR10 ;  /* 0x0000000a0c137c36 */ /* 0x000fe20008000000 */
[----:B------:R-:W-:Y:S01]  /*0560*/  LOP3.LUT R13, R7, UR5, RZ, 0x30, !PT ;  /* 0x00000005070d7c12 */ /* 0x000fe2000f8e30ff */
[----:B------:R-:W1:Y:S02]  /*0570*/  LDC.64 R16, c[0x0][0x398] ;  /* 0x0000e600ff107b82 */ /* 0x000e640000000a00 */
[----:B0-----:R-:W-:-:S06]  /*0580*/  IMAD.WIDE.U32 R10, R19, 0x8, R10 ;  /* 0x00000008130a7825 */ /* 0x001fcc00078e000a */
[----:B------:R-:W2:Y:S01]  /*0590*/  LDG.E.64.CONSTANT R10, desc[UR12][R10.64] ;  /* 0x0000000c0a0a7981 */ /* 0x000ea2000c1e9b00 */
[----:B------:R-:W-:Y:S01]  /*05a0*/  IMAD R13, R12, UR6, R13 ;  /* 0x000000060c0d7c24 */ /* 0x000fe2000f8e020d */
[----:B------:R-:W-:Y:S01]  /*05b0*/  IADD3 R7, PT, PT, R3, R7, RZ ;  /* 0x0000000703077210 */ /* 0x000fe20007ffe0ff */
[----:B------:R-:W-:Y:S02]  /*05c0*/  IMAD R19, R19, 0x8, R2 ;  /* 0x0000000813137824 */ /* 0x000fe400078e0202 */
[----:B------:R-:W-:Y:S01]  /*05d0*/  VIADD R22, R22, 0x1 ;  /* 0x0000000116167836 */ /* 0x000fe20000000000 */
[----:B------:R-:W-:-:S03]  /*05e0*/  LEA R23, R13, UR9, 0x3 ;  /* 0x000000090d177c11 */ /* 0x000fc6000f8e18ff */
[----:B------:R-:W-:Y:S04]  /*05f0*/  LDS.64 R18, [R19] ;  /* 0x0000000013127984 */ /* 0x000fe80000000a00 */
[----:B------:R-:W-:Y:S04]  /*0600*/  LDS.64 R12, [R23] ;  /* 0x00000000170c7984 */ /* 0x000fe80000000a00 */
[----:B------:R-:W0:Y:S02]  /*0610*/  LDS.64 R14, [R23+UR7] ;  /* 0x00000007170e7984 */ /* 0x000e240008000a00 */
[----:B0-----:R-:W-:-:S04]  /*0620*/  ISETP.GE.U32.AND P0, PT, R12, R14, PT ;  /* 0x0000000e0c00720c */ /* 0x001fc80003f06070 */
[----:B------:R-:W-:-:S04]  /*0630*/  ISETP.GE.U32.AND.EX P0, PT, R13, R15, PT, P0 ;  /* 0x0000000f0d00720c */ /* 0x000fc80003f06100 */
[----:B-1----:R-:W-:Y:S02]  /*0640*/  SEL R29, R16, RZ, !P0 ;  /* 0x000000ff101d7207 */ /* 0x002fe40004000000 */
[----:B------:R-:W-:Y:S02]  /*0650*/  SEL R25, R17, RZ, !P0 ;  /* 0x000000ff11197207 */ /* 0x000fe40004000000 */
[----:B------:R-:W-:-:S04]  /*0660*/  IADD3 R29, P0, P1, R29, R12, -R14 ;  /* 0x0000000c1d1d7210 */ /* 0x000fc8000791e80e */
[----:B------:R-:W-:Y:S02]  /*0670*/  IADD3.X R25, PT, PT, R25, R13, ~R15, P0, P1 ;  /* 0x0000000d19197210 */ /* 0x000fe400007e2c0f */
[----:B------:R-:W-:-:S04]  /*0680*/  IADD3 R27, P0, PT, R12, R14, RZ ;  /* 0x0000000e0c1b7210 */ /* 0x000fc80007f1e0ff */
[----:B------:R-:W-:Y:S01]  /*0690*/  IADD3.X R14, PT, PT, R13, R15, RZ, P0, !PT ;  /* 0x0000000f0d0e7210 */ /* 0x000fe200007fe4ff */
[----:B--2---:R-:W-:-:S04]  /*06a0*/  IMAD.WIDE.U32 R20, R25, R10, RZ ;  /* 0x0000000a19147225 */ /* 0x004fc800078e00ff */
[----:B------:R-:W-:-:S04]  /*06b0*/  IMAD.WIDE.U32 R12, R29, R10, RZ ;  /* 0x0000000a1d0c7225 */ /* 0x000fc800078e00ff */
[----:B------:R-:W-:-:S04]  /*06c0*/  IMAD.WIDE.U32 R20, P0, R11, R29, R20 ;  /* 0x0000001d0b147225 */ /* 0x000fc80007800014 */
[----:B------:R-:W-:Y:S01]  /*06d0*/  IMAD.MOV.U32 R12, RZ, RZ, R21 ;  /* 0x000000ffff0c7224 */ /* 0x000fe200078e0015 */
[----:B------:R-:W-:Y:S01]  /*06e0*/  IADD3 RZ, P1, PT, R13, R20, RZ ;  /* 0x000000140dff7210 */ /* 0x000fe20007f3e0ff */
[----:B------:R-:W-:-:S04]  /*06f0*/  IMAD.X R13, RZ, RZ, RZ, P0 ;  /* 0x000000ffff0d7224 */ /* 0x000fc800000e06ff */
[----:B------:R-:W-:Y:S01]  /*0700*/  IMAD.WIDE.U32.X R12, R11, R25, R12, P1 ;  /* 0x000000190b0c7225 */ /* 0x000fe200008e040c */
[----:B------:R-:W-:-:S03]  /*0710*/  ISETP.GE.U32.AND P1, PT, R27, R16, PT ;  /* 0x000000101b00720c */ /* 0x000fc60003f26070 */
[-C--:B------:R-:W-:Y:S01]  /*0720*/  IMAD R13, R13, R16.reuse, RZ ;  /* 0x000000100d0d7224 */ /* 0x080fe200078e02ff */
[----:B------:R-:W-:Y:S01]  /*0730*/  ISETP.GE.U32.AND.EX P1, PT, R14, R17, PT, P1 ;  /* 0x000000110e00720c */ /* 0x000fe20003f26110 */
[----:B------:R-:W-:-:S04]  /*0740*/  IMAD.WIDE.U32 R10, R12, R16, RZ ;  /* 0x000000100c0a7225 */ /* 0x000fc800078e00ff */
[----:B------:R-:W-:Y:S01]  /*0750*/  IMAD R13, R12, R17, R13 ;  /* 0x000000110c0d7224 */ /* 0x000fe200078e020d */
[----:B------:R-:W-:Y:S01]  /*0760*/  IADD3 R10, P0, PT, RZ, -R10, RZ ;  /* 0x8000000aff0a7210 */ /* 0x000fe20007f1e0ff */
[----:B------:R-:W-:Y:S01]  /*0770*/  IMAD R25, R25, R18, RZ ;  /* 0x0000001219197224 */ /* 0x000fe200078e02ff */
[----:B------:R-:W-:Y:S02]  /*0780*/  SEL R12, R16, RZ, P1 ;  /* 0x000000ff100c7207 */ /* 0x000fe40000800000 */
[----:B------:R-:W-:Y:S01]  /*0790*/  IADD3 R11, PT, PT, R11, R13, RZ ;  /* 0x0000000d0b0b7210 */ /* 0x000fe20007ffe0ff */
[----:B------:R-:W-:Y:S01]  /*07a0*/  IMAD R25, R19, R29, R25 ;  /* 0x0000001d13197224 */ /* 0x000fe200078e0219 */
[----:B------:R-:W-:Y:S02]  /*07b0*/  SEL R13, R17, RZ, P1 ;  /* 0x000000ff110d7207 */ /* 0x000fe40000800000 */
[----:B------:R-:W-:Y:S01]  /*07c0*/  IADD3 R12, P1, PT, -R12, R27, RZ ;  /* 0x0000001b0c0c7210 */ /* 0x000fe20007f3e1ff */
[----:B------:R-:W-:-:S03]  /*07d0*/  IMAD.X R11, RZ, RZ, ~R11, P0 ;  /* 0x000000ffff0b7224 */ /* 0x000fc600000e0e0b */
[----:B------:R-:W-:Y:S01]  /*07e0*/  IADD3.X R13, PT, PT, ~R13, R14, RZ, P1, !PT ;  /* 0x0000000e0d0d7210 */ /* 0x000fe20000ffe5ff */
[----:B------:R-:W-:-:S04]  /*07f0*/  IMAD.WIDE.U32 R10, R18, R29, R10 ;  /* 0x0000001d120a7225 */ /* 0x000fc800078e000a */
[----:B------:R-:W-:Y:S01]  /*0800*/  IMAD.IADD R18, R11, 0x1, R25 ;  /* 0x000000010b127824 */ /* 0x000fe200078e0219 */
[----:B------:R-:W-:Y:S01]  /*0810*/  ISETP.GE.U32.AND P0, PT, R10, R16, PT ;  /* 0x000000100a00720c */ /* 0x000fe20003f06070 */
[----:B------:R0:W-:Y:S03]  /*0820*/  STS.64 [R23], R12 ;  /* 0x0000000c17007388 */ /* 0x0001e60000000a00 */
[----:B------:R-:W-:-:S04]  /*0830*/  ISETP.GE.U32.AND.EX P0, PT, R18, R17, PT, P0 ;  /* 0x000000111200720c */ /* 0x000fc80003f06100 */
[----:B------:R-:W-:Y:S02]  /*0840*/  SEL R11, R16, RZ, P0 ;  /* 0x000000ff100b7207 */ /* 0x000fe40000000000 */
[----:B------:R-:W-:Y:S02]  /*0850*/  SEL R17, R17, RZ, P0 ;  /* 0x000000ff11117207 */ /* 0x000fe40000000000 */
[----:B------:R-:W-:Y:S02]  /*0860*/  IADD3 R10, P2, PT, -R11, R10, RZ ;  /* 0x0000000a0b0a7210 */ /* 0x000fe40007f5e1ff */
[----:B------:R-:W-:-:S03]  /*0870*/  ISETP.NE.AND P0, PT, R22, RZ, PT ;  /* 0x000000ff1600720c */ /* 0x000fc60003f05270 */
[----:B------:R-:W-:-:S05]  /*0880*/  IMAD.X R11, R18, 0x1, ~R17, P2 ;  /* 0x00000001120b7824 */ /* 0x000fca00010e0e11 */
[----:B------:R0:W-:Y:S05]  /*0890*/  STS.64 [R23+UR7], R10 ;  /* 0x0000000a17007988 */ /* 0x0001ea0008000a07 */
[----:B------:R-:W-:Y:S05]  /*08a0*/  @P0 BRA `(.L_x_46) ;  /* 0xfffffffc00140947 */ /* 0x000fea000383ffff */
.L_x_45:
[----:B-1----:R-:W-:Y:S05]  /*08b0*/  BSYNC.RECONVERGENT B0 ;  /* 0x0000000000007941 */ /* 0x002fea0003800200 */
.L_x_44:
[----:B------:R-:W1:Y:S02]  /*08c0*/  LDCU UR5, c[0x0][0x3bc] ;  /* 0x00007780ff0577ac */ /* 0x000e640008000800 */
[----:B-1----:R-:W-:Y:S01]  /*08d0*/  UISETP.NE.AND UP0, UPT, UR4, UR5, UPT ;  /* 0x000000050400728c */ /* 0x002fe2000bf05270 */
[----:B------:R-:W-:Y:S08]  /*08e0*/  BAR.SYNC.DEFER_BLOCKING 0x0 ;  /* 0x0000000000007b1d */ /* 0x000ff00000010000 */
[----:B------:R-:W-:Y:S05]  /*08f0*/  BRA.U UP0, `(.L_x_47) ;  /* 0xfffffff900bc7547 */ /* 0x000fea000b83ffff */
.L_x_43:
[----:B------:R-:W2:Y:S02]  /*0900*/  LDCU UR10, c[0x0][0x3b8] ;  /* 0x00007700ff0a77ac */ /* 0x000ea40008000800 */
[----:B--2---:R-:W-:-:S13]  /*0910*/  ISETP.GE.U32.AND P0, PT, R0, UR10, PT ;  /* 0x0000000a00007c0c */ /* 0x004fda000bf06070 */
[----:B------:R-:W-:Y:S05]  /*0920*/  @P0 EXIT ;  /* 0x000000000000094d */ /* 0x000fea0003800000 */
[----:B------:R-:W2:Y:S01]  /*0930*/  S2UR UR5, SR_CgaCtaId ;  /* 0x00000000000579c3 */ /* 0x000ea20000008800 */
[----:B------:R-:W-:Y:S01]  /*0940*/  UMOV UR4, 0x400 ;  /* 0x0000040000047882 */ /* 0x000fe20000000000 */
[----:B------:R-:W3:Y:S01]  /*0950*/  LDCU.64 UR6, c[0x0][0x3b0] ;  /* 0x00007600ff0677ac */ /* 0x000ee20008000a00 */
[----:B------:R-:W4:Y:S05]  /*0960*/  LDCU.64 UR8, c[0x0][0x3a8] ;  /* 0x00007500ff0877ac */ /* 0x000f2a0008000a00 */
[----:B------:R-:W0:Y:S01]  /*0970*/  LDC.64 R4, c[0x0][0x398] ;  /* 0x0000e600ff047b82 */ /* 0x000e220000000a00 */
[----:B--234-:R-:W-:-:S12]  /*0980*/  ULEA UR4, UR5, UR4, 0x18 ;  /* 0x0000000405047291 */ /* 0x01cfd8000f8ec0ff */
.L_x_48:
[----:B-1----:R-:W-:-:S06]  /*0990*/  LEA R6, R0, UR4, 0x3 ;  /* 0x0000000400067c11 */ /* 0x002fcc000f8e18ff */
[----:B------:R-:W0:Y:S02]  /*09a0*/  LDS.64 R6, [R6] ;  /* 0x0000000006067984 */ /* 0x000e240000000a00 */
[----:B0-----:R-:W-:-:S04]  /*09b0*/  IMAD.WIDE.U32 R10, R7, UR6, RZ ;  /* 0x00000006070a7c25 */ /* 0x001fc8000f8e00ff */
[----:B------:R-:W-:-:S04]  /*09c0*/  IMAD.WIDE.U32 R12, P0, R6, UR7, R10 ;  /* 0x00000007060c7c25 */ /* 0x000fc8000f80000a */
[----:B------:R-:W-:-:S04]  /*09d0*/  IMAD.WIDE.U32 R10, R6, UR6, RZ ;  /* 0x00000006060a7c25 */ /* 0x000fc8000f8e00ff */
[----:B------:R-:W-:Y:S01]  /*09e0*/  IMAD.X R15, RZ, RZ, RZ, P0 ;  /* 0x000000ffff0f7224 */ /* 0x000fe200000e06ff */
[----:B------:R-:W-:Y:S01]  /*09f0*/  IADD3 RZ, P0, PT, R11, R12, RZ ;  /* 0x0000000c0bff7210 */ /* 0x000fe20007f1e0ff */
[----:B------:R-:W-:-:S04]  /*0a00*/  IMAD.MOV.U32 R14, RZ, RZ, R13 ;  /* 0x000000ffff0e7224 */ /* 0x000fc800078e000d */
[----:B------:R-:W-:-:S04]  /*0a10*/  IMAD.WIDE.U32.X R10, R7, UR7, R14, P0 ;  /* 0x00000007070a7c25 */ /* 0x000fc800080e040e */
[-C--:B------:R-:W-:Y:S02]  /*0a20*/  IMAD R2, R11, R4.reuse, RZ ;  /* 0x000000040b027224 */ /* 0x080fe400078e02ff */
[----:B------:R-:W-:-:S04]  /*0a30*/  IMAD.WIDE.U32 R12, R10, R4, RZ ;  /* 0x000000040a0c7225 */ /* 0x000fc800078e00ff */
[----:B------:R-:W-:Y:S01]  /*0a40*/  IMAD R11, R10, R5, R2 ;  /* 0x000000050a0b7224 */ /* 0x000fe200078e0202 */
[----:B------:R-:W-:Y:S01]  /*0a50*/  IADD3 R10, P0, PT, RZ, -R12, RZ ;  /* 0x8000000cff0a7210 */ /* 0x000fe20007f1e0ff */
[----:B------:R-:W-:-:S03]  /*0a60*/  IMAD R7, R7, UR8, RZ ;  /* 0x0000000807077c24 */ /* 0x000fc6000f8e02ff */
[----:B------:R-:W-:Y:S01]  /*0a70*/  IADD3 R12, PT, PT, R13, R11, RZ ;  /* 0x0000000b0d0c7210 */ /* 0x000fe20007ffe0ff */
[----:B------:R-:W-:-:S04]  /*0a80*/  IMAD R7, R6, UR9, R7 ;  /* 0x0000000906077c24 */ /* 0x000fc8000f8e0207 */
[----:B------:R-:W-:Y:S02]  /*0a90*/  IMAD.X R11, RZ, RZ, ~R12, P0 ;  /* 0x000000ffff0b7224 */ /* 0x000fe400000e0e0c */
[----:B------:R-:W-:-:S04]  /*0aa0*/  IMAD.WIDE.U32 R10, R6, UR8, R10 ;  /* 0x00000008060a7c25 */ /* 0x000fc8000f8e000a */
[----:B------:R-:W-:Y:S01]  /*0ab0*/  IMAD.IADD R6, R11, 0x1, R7 ;  /* 0x000000010b067824 */ /* 0x000fe200078e0207 */
[----:B------:R-:W-:-:S04]  /*0ac0*/  ISETP.GE.U32.AND P0, PT, R10, R4, PT ;  /* 0x000000040a00720c */ /* 0x000fc80003f06070 */
[----:B------:R-:W-:-:S04]  /*0ad0*/  ISETP.GE.U32.AND.EX P0, PT, R6, R5, PT, P0 ;  /* 0x000000050600720c */ /* 0x000fc80003f06100 */
[----:B------:R-:W-:Y:S02]  /*0ae0*/  SEL R11, R4, RZ, P0 ;  /* 0x000000ff040b7207 */ /* 0x000fe40000000000 */
[----:B------:R-:W-:Y:S02]  /*0af0*/  SEL R2, R5, RZ, P0 ;  /* 0x000000ff05027207 */ /* 0x000fe40000000000 */
[----:B------:R-:W-:-:S04]  /*0b00*/  IADD3 R10, P0, PT, -R11, R10, RZ ;  /* 0x0000000a0b0a7210 */ /* 0x000fc80007f1e1ff */
[----:B------:R-:W-:Y:S01]  /*0b10*/  IADD3.X R11, PT, PT, ~R2, R6, RZ, P0, !PT ;  /* 0x00000006020b7210 */ /* 0x000fe200007fe5ff */
[----:B------:R-:W-:-:S04]  /*0b20*/  IMAD.WIDE.U32 R6, R0, 0x8, R8 ;  /* 0x0000000800067825 */ /* 0x000fc800078e0008 */
[----:B------:R-:W-:Y:S01]  /*0b30*/  IMAD.IADD R0, R3, 0x1, R0 ;  /* 0x0000000103007824 */ /* 0x000fe200078e0200 */
[----:B------:R2:W-:Y:S04]  /*0b40*/  STG.E.64 desc[UR12][R6.64], R10 ;  /* 0x0000000a06007986 */ /* 0x0005e8000c101b0c */
[----:B------:R-:W-:-:S13]  /*0b50*/  ISETP.GE.U32.AND P0, PT, R0, UR10, PT ;  /* 0x0000000a00007c0c */ /* 0x000fda000bf06070 */
[----:B--2---:R-:W-:Y:S05]  /*0b60*/  @!P0 BRA `(.L_x_48) ;  /* 0xfffffffc00888947 */ /* 0x004fea000383ffff */
[----:B------:R-:W-:Y:S05]  /*0b70*/  EXIT ;  /* 0x000000000000794d */ /* 0x000fea0003800000 */
.L_x_49:
        /* <DEDUP_REMOVED lines=16> */
.L_x_69:


//--------------------- .text.ntt_forward_fused   --------------------------
	.section	.text.ntt_forward_fused,"ax",@progbits
	.align	128
        .global         ntt_forward_fused
        .type           ntt_forward_fused,@function
        .size           ntt_forward_fused,(.L_x_70 - ntt_forward_fused)
        .other          ntt_forward_fused,@"STO_CUDA_ENTRY STV_DEFAULT"
ntt_forward_fused:
.text.ntt_forward_fused:
[----:B------:R-:W-:Y:S01]  /*0000*/  LDC R1, c[0x0][0x37c] ;  /* 0x0000df00ff017b82 */ /* 0x000fe20000000800 */
[----:B------:R-:W0:Y:S01]  /*0010*/  S2R R0, SR_TID.X ;  /* 0x0000000000007919 */ /* 0x000e220000002100 */
[----:B------:R-:W1:Y:S06]  /*0020*/  LDCU UR17, c[0x0][0x3b8] ;  /* 0x00007700ff1177ac */ /* 0x000e6c0008000800 */
[----:B------:R-:W2:Y:S01]  /*0030*/  S2UR UR8, SR_CgaCtaId ;  /* 0x00000000000879c3 */ /* 0x000ea20000008800 */
[----:B------:R-:W-:Y:S01]  /*0040*/  BSSY.RECONVERGENT B0, `(.L_x_50) ;  /* 0x0000020000007945 */ /* 0x000fe20003800200 */
[----:B------:R-:W3:Y:S01]  /*0050*/  LDCU.64 UR6, c[0x0][0x380] ;  /* 0x00007000ff0677ac */ /* 0x000ee20008000a00 */
[----:B------:R-:W-:-:S05]  /*0060*/  UMOV UR4, 0x400 ;  /* 0x0000040000047882 */ /* 0x000fca0000000000 */
[----:B------:R-:W4:Y:S01]  /*0070*/  S2UR UR5, SR_CTAID.X ;  /* 0x00000000000579c3 */ /* 0x000f220000002500 */
[----:B------:R-:W0:Y:S01]  /*0080*/  LDCU.64 UR14, c[0x0][0x358] ;  /* 0x00006b00ff0e77ac */ /* 0x000e220008000a00 */
[----:B------:R-:W0:Y:S01]  /*0090*/  LDCU UR16, c[0x0][0x360] ;  /* 0x00006c00ff1077ac */ /* 0x000e220008000800 */
[----:B--2---:R-:W-:-:S04]  /*00a0*/  ULEA UR8, UR8, UR4, 0x18 ;  /* 0x0000000408087291 */ /* 0x004fc8000f8ec0ff */
[----:B-1----:R-:W-:Y:S02]  /*00b0*/  ULEA UR11, UR17, UR8, 0x3 ;  /* 0x00000008110b7291 */ /* 0x002fe4000f8e18ff */
[----:B0-----:R-:W-:Y:S01]  /*00c0*/  ISETP.GE.U32.AND P0, PT, R0, UR17, PT ;  /* 0x0000001100007c0c */ /* 0x001fe2000bf06070 */
[----:B----4-:R-:W-:-:S04]  /*00d0*/  UIMAD UR4, UR5, UR17, URZ ;  /* 0x00000011050472a4 */ /* 0x010fc8000f8e02ff */
[----:B---3--:R-:W-:-:S08]  /*00e0*/  UIMAD.WIDE.U32 UR6, UR4, 0x8, UR6 ;  /* 0x00000008040678a5 */ /* 0x008fd0000f8e0006 */
[----:B------:R-:W-:Y:S05]  /*00f0*/  @P0 BRA `(.L_x_51) ;  /* 0x0000000000500947 */ /* 0x000fea0003800000 */
[----:B------:R-:W-:Y:S01]  /*0100*/  BSSY.RECONVERGENT B1, `(.L_x_52) ;  /* 0x000000a000017945 */ /* 0x000fe20003800200 */
[----:B------:R-:W-:-:S07]  /*0110*/  IMAD.MOV.U32 R4, RZ, RZ, R0 ;  /* 0x000000ffff047224 */ /* 0x000fce00078e0000 */
.L_x_53:
[----:B0-----:R-:W-:-:S04]  /*0120*/  IMAD.MOV.U32 R3, RZ, RZ, 0x8 ;  /* 0x00000008ff037424 */ /* 0x001fc800078e00ff */
[----:B------:R-:W-:-:S06]  /*0130*/  IMAD.WIDE.U32 R2, R4, R3, UR6 ;  /* 0x0000000604027e25 */ /* 0x000fcc000f8e0003 */
[----:B------:R-:W2:Y:S01]  /*0140*/  LDG.E.64 R2, desc[UR14][R2.64] ;  /* 0x0000000e02027981 */ /* 0x000ea2000c1e1b00 */
[C---:B------:R-:W-:Y:S01]  /*0150*/  LEA R5, R4.reuse, UR8, 0x3 ;  /* 0x0000000804057c11 */ /* 0x040fe2000f8e18ff */
[----:B------:R-:W-:-:S05]  /*0160*/  VIADD R4, R4, UR16 ;  /* 0x0000001004047c36 */ /* 0x000fca0008000000 */
[----:B------:R-:W-:Y:S01]  /*0170*/  ISETP.GE.U32.AND P0, PT, R4, UR17, PT ;  /* 0x0000001104007c0c */ /* 0x000fe2000bf06070 */
[----:B--2---:R0:W-:-:S12]  /*0180*/  STS.64 [R5], R2 ;  /* 0x0000000205007388 */ /* 0x0041d80000000a00 */
[----:B------:R-:W-:Y:S05]  /*0190*/  @!P0 BRA `(.L_x_53) ;  /* 0xfffffffc00e08947 */ /* 0x000fea000383ffff */
[----:B------:R-:W-:Y:S05]  /*01a0*/  BSYNC.RECONVERGENT B1 ;  /* 0x0000000000017941 */ /* 0x000fea0003800200 */
.L_x_52:
[----:B0-----:R-:W0:Y:S01]  /*01b0*/  LDC.64 R4, c[0x0][0x388] ;  /* 0x0000e200ff047b82 */ /* 0x001e220000000a00 */
[----:B------:R-:W-:-:S07]  /*01c0*/  MOV R7, R0 ;  /* 0x0000000000077202 */ /* 0x000fce0000000f00 */
.L_x_54:
[----:B01----:R-:W-:-:S06]  /*01d0*/  IMAD.WIDE.U32 R2, R7, 0x8, R4 ;  /* 0x0000000807027825 */ /* 0x003fcc00078e0004 */
[----:B------:R-:W2:Y:S01]  /*01e0*/  LDG.E.64.CONSTANT R2, desc[UR14][R2.64] ;  /* 0x0000000e02027981 */ /* 0x000ea2000c1e9b00 */
[C---:B------:R-:W-:Y:S01]  /*01f0*/  LEA R9, R7.reuse, UR11, 0x3 ;  /* 0x0000000b07097c11 */ /* 0x040fe2000f8e18ff */
[----:B------:R-:W-:-:S05]  /*0200*/  VIADD R7, R7, UR16 ;  /* 0x0000001007077c36 */ /* 0x000fca0008000000 */
[----:B------:R-:W-:Y:S01]  /*0210*/  ISETP.GE.U32.AND P0, PT, R7, UR17, PT ;  /* 0x0000001107007c0c */ /* 0x000fe2000bf06070 */
[----:B--2---:R1:W-:-:S12]  /*0220*/  STS.64 [R9], R2 ;  /* 0x0000000209007388 */ /* 0x0043d80000000a00 */
[----:B------:R-:W-:Y:S05]  /*0230*/  @!P0 BRA `(.L_x_54) ;  /* 0xfffffffc00e48947 */ /* 0x000fea000383ffff */
.L_x_51:
[----:B------:R-:W-:Y:S05]  /*0240*/  BSYNC.RECONVERGENT B0 ;  /* 0x0000000000007941 */ /* 0x000fea0003800200 */
.L_x_50:
[----:B------:R-:W0:Y:S02]  /*0250*/  LDCU UR4, c[0x0][0x3bc] ;  /* 0x00007780ff0477ac */ /* 0x000e240008000800 */
[----:B0-----:R-:W-:Y:S01]  /*0260*/  UISETP.NE.AND UP0, UPT, UR4, URZ, UPT ;  /* 0x000000ff0400728c */ /* 0x001fe2000bf05270 */
[----:B------:R-:W-:Y:S08]  /*0270*/  BAR.SYNC.DEFER_BLOCKING 0x0 ;  /* 0x0000000000007b1d */ /* 0x000ff00000010000 */
[----:B------:R-:W-:Y:S05]  /*0280*/  BRA.U !UP0, `(.L_x_55) ;  /* 0x0000000508e07547 */ /* 0x000fea000b800000 */
[----:B-1----:R-:W0:Y:S01]  /*0290*/  I2F.U32.RP R2, UR16 ;  /* 0x0000001000027d06 */ /* 0x002e220008209000 */
        /* <DEDUP_REMOVED lines=24> */
.L_x_59:
[----:B0-----:R-:W0:Y:S01]  /*0420*/  LDC R16, c[0x0][0x3b8] ;  /* 0x0000ee00ff107b82 */ /* 0x001e220000000800 */
[----:B------:R-:W-:Y:S01]  /*0430*/  UISETP.GT.U32.AND UP0, UPT, UR16, UR13, UPT ;  /* 0x0000000d1000728c */ /* 0x000fe2000bf04070 */
[----:B------:R-:W-:Y:S01]  /*0440*/  UMOV UR10, UR4 ;  /* 0x00000004000a7c82 */ /* 0x000fe20008000000 */
[----:B------:R-:W-:-:S06]  /*0450*/  UIADD3 UR4, UPT, UPT, UR4, 0x1, URZ ;  /* 0x0000000104047890 */ /* 0x000fcc000fffe0ff */
[----:B0-----:R-:W-:Y:S01]  /*0460*/  SHF.R.U32.HI R16, RZ, UR4, R16 ;  /* 0x00000004ff107c19 */ /* 0x001fe20008011610 */
[----:B------:R-:W-:Y:S06]  /*0470*/  BRA.U UP0, `(.L_x_56) ;  /* 0x0000000500547547 */ /* 0x000fec000b800000 */
[----:B------:R-:W0:Y:S01]  /*0480*/  I2F.U32.RP R4, R16 ;  /* 0x0000001000047306 */ /* 0x000e220000209000 */
[-C--:B------:R-:W-:Y:S01]  /*0490*/  IADD3 R17, PT, PT, RZ, -R16.reuse, RZ ;  /* 0x80000010ff117210 */ /* 0x080fe20007ffe0ff */
[----:B------:R-:W-:Y:S01]  /*04a0*/  BSSY.RECONVERGENT B0, `(.L_x_56) ;  /* 0x0000052000007945 */ /* 0x000fe20003800200 */
[C---:B------:R-:W-:Y:S01]  /*04b0*/  ISETP.NE.U32.AND P2, PT, R16.reuse, RZ, PT ;  /* 0x000000ff1000720c */ /* 0x040fe20003f45070 */
[----:B------:R-:W-:Y:S01]  /*04c0*/  IMAD.SHL.U32 R18, R16, 0x2, RZ ;  /* 0x0000000210127824 */ /* 0x000fe200078e00ff */
[----:B------:R-:W-:Y:S01]  /*04d0*/  MOV R20, UR5 ;  /* 0x0000000500147c02 */ /* 0x000fe20008000f00 */
[----:B------:R-:W-:Y:S01]  /*04e0*/  IMAD.MOV.U32 R21, RZ, RZ, R0 ;  /* 0x000000ffff157224 */ /* 0x000fe200078e0000 */
[----:B------:R-:W-:Y:S01]  /*04f0*/  LOP3.LUT R19, RZ, R16, RZ, 0x33, !PT ;  /* 0x00000010ff137212 */ /* 0x000fe200078e33ff */
[----:B------:R-:W-:Y:S02]  /*0500*/  UMOV UR9, 0x1 ;  /* 0x0000000100097882 */ /* 0x000fe40000000000 */
[----:B------:R-:W-:Y:S01]  /*0510*/  USHF.L.U32 UR9, UR9, UR10, URZ ;  /* 0x0000000a09097299 */ /* 0x000fe200080006ff */
[----:B0-----:R-:W0:Y:S02]  /*0520*/  MUFU.RCP R4, R4 ;  /* 0x0000000400047308 */ /* 0x001e240000001000 */
[----:B0-----:R-:W-:-:S06]  /*0530*/  VIADD R2, R4, 0xffffffe ;  /* 0x0ffffffe04027836 */ /* 0x001fcc0000000000 */
[----:B------:R0:W1:Y:S02]  /*0540*/  F2I.FTZ.U32.TRUNC.NTZ R3, R2 ;  /* 0x0000000200037305 */ /* 0x000064000021f000 */
[----:B0-----:R-:W-:Y:S02]  /*0550*/  IMAD.MOV.U32 R2, RZ, RZ, RZ ;  /* 0x000000ffff027224 */ /* 0x001fe400078e00ff */
[----:B-1----:R-:W-:-:S04]  /*0560*/  IMAD R17, R17, R3, RZ ;  /* 0x0000000311117224 */ /* 0x002fc800078e02ff */
[----:B------:R-:W-:-:S07]  /*0570*/  IMAD.HI.U32 R17, R3, R17, R2 ;  /* 0x0000001103117227 */ /* 0x000fce00078e0002 */
.L_x_58:
[----:B------:R-:W-:-:S13]  /*0580*/  ISETP.GE.U32.AND P0, PT, R21, UR12, PT ;  /* 0x0000000c15007c0c */ /* 0x000fda000bf06070 */
[----:B0-----:R-:W-:Y:S05]  /*0590*/  @P0 BRA `(.L_x_57) ;  /* 0x0000000400080947 */ /* 0x001fea0003800000 */
[----:B------:R-:W-:Y:S01]  /*05a0*/  IMAD.HI.U32 R2, R17, R21, RZ ;  /* 0x0000001511027227 */ /* 0x000fe200078e00ff */
[----:B------:R-:W0:Y:S03]  /*05b0*/  LDC.64 R8, c[0x0][0x390] ;  /* 0x0000e400ff087b82 */ /* 0x000e260000000a00 */
[----:B------:R-:W-:-:S04]  /*05c0*/  IMAD.MOV R3, RZ, RZ, -R2 ;  /* 0x000000ffff037224 */ /* 0x000fc800078e0a02 */
[----:B------:R-:W-:Y:S01]  /*05d0*/  IMAD R3, R16, R3, R21 ;  /* 0x0000000310037224 */ /* 0x000fe200078e0215 */
[----:B------:R-:W1:Y:S04]  /*05e0*/  LDC.64 R6, c[0x0][0x398] ;  /* 0x0000e600ff067b82 */ /* 0x000e680000000a00 */
        /* <DEDUP_REMOVED lines=9> */
[----:B------:R-:W-:Y:S01]  /*0680*/  IMAD.MOV R2, RZ, RZ, -R3 ;  /* 0x000000ffff027224 */ /* 0x000fe200078e0a03 */
[----:B------:R-:W-:Y:S01]  /*0690*/  LEA R5, R5, UR11, 0x3 ;  /* 0x0000000b05057c11 */ /* 0x000fe2000f8e18ff */
[----:B------:R-:W-:Y:S02]  /*06a0*/  VIADD R20, R20, 0x1 ;  /* 0x0000000114147836 */ /* 0x000fe40000000000 */
[----:B------:R-:W-:Y:S02]  /*06b0*/  IMAD R2, R16, R2, R21 ;  /* 0x0000000210027224 */ /* 0x000fe400078e0215 */
[----:B------:R-:W-:Y:S01]  /*06c0*/  VIADD R21, R21, UR16 ;  /* 0x0000001015157c36 */ /* 0x000fe20008000000 */
[----:B------:R-:W-:Y:S01]  /*06d0*/  LDS.64 R4, [R5] ;  /* 0x0000000005047984 */ /* 0x000fe20000000a00 */
[----:B------:R-:W-:-:S05]  /*06e0*/  IMAD R2, R18, R3, R2 ;  /* 0x0000000312027224 */ /* 0x000fca00078e0202 */
[----:B------:R-:W-:-:S05]  /*06f0*/  LEA R23, R2, UR8, 0x3 ;  /* 0x0000000802177c11 */ /* 0x000fca000f8e18ff */
[----:B------:R-:W-:-:S05]  /*0700*/  IMAD R22, R16, 0x8, R23 ;  /* 0x0000000810167824 */ /* 0x000fca00078e0217 */
[----:B------:R-:W2:Y:S02]  /*0710*/  LDS.64 R2, [R22] ;  /* 0x0000000016027984 */ /* 0x000ea40000000a00 */
[----:B--2---:R-:W-:-:S04]  /*0720*/  IMAD.WIDE.U32 R10, R3, R8, RZ ;  /* 0x00000008030a7225 */ /* 0x004fc800078e00ff */
[----:B------:R-:W-:-:S04]  /*0730*/  IMAD.WIDE.U32 R12, R2, R8, RZ ;  /* 0x00000008020c7225 */ /* 0x000fc800078e00ff */
[----:B------:R-:W-:-:S04]  /*0740*/  IMAD.WIDE.U32 R10, P0, R9, R2, R10 ;  /* 0x00000002090a7225 */ /* 0x000fc8000780000a */
[----:B------:R-:W-:Y:S01]  /*0750*/  IMAD.MOV.U32 R14, RZ, RZ, R11 ;  /* 0x000000ffff0e7224 */ /* 0x000fe200078e000b */
[----:B------:R-:W-:Y:S02]  /*0760*/  IADD3.X R15, PT, PT, RZ, RZ, RZ, P0, !PT ;  /* 0x000000ffff0f7210 */ /* 0x000fe400007fe4ff */
[----:B------:R-:W-:Y:S02]  /*0770*/  IADD3 RZ, P0, PT, R13, R10, RZ ;  /* 0x0000000a0dff7210 */ /* 0x000fe40007f1e0ff */
[----:B------:R-:W0:Y:S03]  /*0780*/  LDS.64 R10, [R23] ;  /* 0x00000000170a7984 */ /* 0x000e260000000a00 */
[----:B------:R-:W-:-:S04]  /*0790*/  IMAD.WIDE.U32.X R8, R9, R3, R14, P0 ;  /* 0x0000000309087225 */ /* 0x000fc800000e040e */
[-C--:B-1----:R-:W-:Y:S02]  /*07a0*/  IMAD R9, R9, R6.reuse, RZ ;  /* 0x0000000609097224 */ /* 0x082fe400078e02ff */
[----:B------:R-:W-:-:S04]  /*07b0*/  IMAD.WIDE.U32 R12, R8, R6, RZ ;  /* 0x00000006080c7225 */ /* 0x000fc800078e00ff */
[----:B------:R-:W-:Y:S01]  /*07c0*/  IMAD R9, R8, R7, R9 ;  /* 0x0000000708097224 */ /* 0x000fe200078e0209 */
[----:B------:R-:W-:Y:S01]  /*07d0*/  IADD3 R8, P0, PT, RZ, -R12, RZ ;  /* 0x8000000cff087210 */ /* 0x000fe20007f1e0ff */
[----:B------:R-:W-:Y:S02]  /*07e0*/  IMAD R3, R3, R4, RZ ;  /* 0x0000000403037224 */ /* 0x000fe400078e02ff */
        /* <DEDUP_REMOVED lines=29> */
.L_x_57:
[----:B------:R-:W-:Y:S05]  /*09c0*/  BSYNC.RECONVERGENT B0 ;  /* 0x0000000000007941 */ /* 0x000fea0003800200 */
.L_x_56:
[----:B------:R-:W1:Y:S02]  /*09d0*/  LDCU UR9, c[0x0][0x3bc] ;  /* 0x00007780ff0977ac */ /* 0x000e640008000800 */
[----:B-1----:R-:W-:Y:S01]  /*09e0*/  UISETP.NE.AND UP0, UPT, UR4, UR9, UPT ;  /* 0x000000090400728c */ /* 0x002fe2000bf05270 */
[----:B------:R-:W-:Y:S08]  /*09f0*/  BAR.SYNC.DEFER_BLOCKING 0x0 ;  /* 0x0000000000007b1d */ /* 0x000ff00000010000 */
[----:B------:R-:W-:Y:S05]  /*0a00*/  BRA.U UP0, `(.L_x_59) ;  /* 0xfffffff900847547 */ /* 0x000fea000b83ffff */
.L_x_55:
[----:B------:R-:W2:Y:S02]  /*0a10*/  LDCU UR9, c[0x0][0x3b8] ;  /* 0x00007700ff0977ac */ /* 0x000ea40008000800 */
[----:B--2---:R-:W-:-:S13]  /*0a20*/  ISETP.GE.U32.AND P0, PT, R0, UR9, PT ;  /* 0x0000000900007c0c */ /* 0x004fda000bf06070 */
[----:B------:R-:W-:Y:S05]  /*0a30*/  @P0 EXIT ;  /* 0x000000000000094d */ /* 0x000fea0003800000 */
.L_x_60:
[----:B012---:R-:W-:Y:S01]  /*0a40*/  LEA R2, R0, UR8, 0x3 ;  /* 0x0000000800027c11 */ /* 0x007fe2000f8e18ff */
[----:B------:R-:W-:-:S05]  /*0a50*/  HFMA2 R5, -RZ, RZ, 0, 4.76837158203125e-07 ;  /* 0x00000008ff057431 */ /* 0x000fca00000001ff */
[----:B------:R-:W0:Y:S01]  /*0a60*/  LDS.64 R2, [R2] ;  /* 0x0000000002027984 */ /* 0x000e220000000a00 */
[----:B------:R-:W-:-:S04]  /*0a70*/  IMAD.WIDE.U32 R4, R0, R5, UR6 ;  /* 0x0000000600047e25 */ /* 0x000fc8000f8e0005 */
[----:B------:R-:W-:-:S05]  /*0a80*/  VIADD R0, R0, UR16 ;  /* 0x0000001000007c36 */ /* 0x000fca0008000000 */
[----:B------:R-:W-:Y:S01]  /*0a90*/  ISETP.GE.U32.AND P0, PT, R0, UR9, PT ;  /* 0x0000000900007c0c */ /* 0x000fe2000bf06070 */
[----:B0-----:R2:W-:-:S12]  /*0aa0*/  STG.E.64 desc[UR14][R4.64], R2 ;  /* 0x0000000204007986 */ /* 0x0015d8000c101b0e */
[----:B------:R-:W-:Y:S05]  /*0ab0*/  @!P0 BRA `(.L_x_60) ;  /* 0xfffffffc00e08947 */ /* 0x000fea000383ffff */
[----:B------:R-:W-:Y:S05]  /*0ac0*/  EXIT ;  /* 0x000000000000794d */ /* 0x000fea0003800000 */
.L_x_61:
        /* <DEDUP_REMOVED lines=11> */
.L_x_70:


//--------------------- .text.ntt_inverse_stage   --------------------------
	.section	.text.ntt_inverse_stage,"ax",@progbits
	.align	128
        .global         ntt_inverse_stage
        .type           ntt_inverse_stage,@function
        .size           ntt_inverse_stage,(.L_x_71 - ntt_inverse_stage)
        .other          ntt_inverse_stage,@"STO_CUDA_ENTRY STV_DEFAULT"
ntt_inverse_stage:
.text.ntt_inverse_stage:
[----:B------:R-:W-:Y:S01]  /*0000*/  LDC R1, c[0x0][0x37c] ;  /* 0x0000df00ff017b82 */ /* 0x000fe20000000800 */
[----:B------:R-:W0:Y:S07]  /*0010*/  S2R R3, SR_TID.X ;  /* 0x0000000000037919 */ /* 0x000e2e0000002100 */
[----:B------:R-:W0:Y:S01]  /*0020*/  S2UR UR5, SR_CTAID.X ;  /* 0x00000000000579c3 */ /* 0x000e220000002500 */
[----:B------:R-:W1:Y:S07]  /*0030*/  LDCU UR10, c[0x0][0x3b8] ;  /* 0x00007700ff0a77ac */ /* 0x000e6e0008000800 */
[----:B------:R-:W0:Y:S01]  /*0040*/  LDC R0, c[0x0][0x360] ;  /* 0x0000d800ff007b82 */ /* 0x000e220000000800 */
[----:B-1----:R-:W-:Y:S01]  /*0050*/  USHF.R.U32.HI UR4, URZ, 0x1, UR10 ;  /* 0x00000001ff047899 */ /* 0x002fe2000801160a */
[----:B0-----:R-:W-:-:S05]  /*0060*/  IMAD R0, R0, UR5, R3 ;  /* 0x0000000500007c24 */ /* 0x001fca000f8e0203 */
[----:B------:R-:W-:-:S13]  /*0070*/  ISETP.GE.U32.AND P0, PT, R0, UR4, PT ;  /* 0x0000000400007c0c */ /* 0x000fda000bf06070 */
[----:B------:R-:W-:Y:S05]  /*0080*/  @P0 EXIT ;  /* 0x000000000000094d */ /* 0x000fea0003800000 */
[----:B------:R-:W0:Y:S01]  /*0090*/  S2R R7, SR_CTAID.Y ;  /* 0x0000000000077919 */ /* 0x000e220000002600 */
[----:B------:R-:W1:Y:S01]  /*00a0*/  LDCU UR6, c[0x0][0x3c0] ;  /* 0x00007800ff0677ac */ /* 0x000e620008000800 */
[----:B------:R-:W2:Y:S01]  /*00b0*/  LDC.64 R4, c[0x0][0x380] ;  /* 0x0000e000ff047b82 */ /* 0x000ea20000000a00 */
[----:B------:R-:W-:Y:S01]  /*00c0*/  UMOV UR4, 0x1 ;  /* 0x0000000100047882 */ /* 0x000fe20000000000 */
[----:B------:R-:W-:Y:S01]  /*00d0*/  UMOV UR5, 0x2 ;  /* 0x0000000200057882 */ /* 0x000fe20000000000 */
[----:B------:R-:W3:Y:S05]  /*00e0*/  LDCU.64 UR8, c[0x0][0x358] ;  /* 0x00006b00ff0877ac */ /* 0x000eea0008000a00 */
[----:B------:R-:W4:Y:S08]  /*00f0*/  LDC.64 R18, c[0x0][0x390] ;  /* 0x0000e400ff127b82 */ /* 0x000f300000000a00 */
[----:B------:R-:W5:Y:S01]  /*0100*/  LDC.64 R12, c[0x0][0x388] ;  /* 0x0000e200ff0c7b82 */ /* 0x000f620000000a00 */
[----:B-1----:R-:W-:-:S02]  /*0110*/  USHF.L.U32 UR4, UR4, UR6, URZ ;  /* 0x0000000604047299 */ /* 0x002fc400080006ff */
[----:B------:R-:W-:Y:S01]  /*0120*/  SHF.R.U32.HI R10, RZ, UR6, R0 ;  /* 0x00000006ff0a7c19 */ /* 0x000fe20008011600 */
[----:B------:R-:W-:Y:S02]  /*0130*/  USHF.L.U32 UR5, UR5, UR6, URZ ;  /* 0x0000000605057299 */ /* 0x000fe400080006ff */
[----:B------:R-:W-:-:S06]  /*0140*/  UIADD3 UR7, UPT, UPT, UR4, -0x1, URZ ;  /* 0xffffffff04077890 */ /* 0x000fcc000fffe0ff */
[----:B------:R-:W-:Y:S01]  /*0150*/  LOP3.LUT R3, R0, UR7, RZ, 0xc0, !PT ;  /* 0x0000000700037c12 */ /* 0x000fe2000f8ec0ff */
[----:B0-----:R-:W-:-:S04]  /*0160*/  IMAD R7, R7, UR10, RZ ;  /* 0x0000000a07077c24 */ /* 0x001fc8000f8e02ff */
[----:B------:R-:W-:Y:S02]  /*0170*/  IMAD R3, R10, UR5, R3 ;  /* 0x000000050a037c24 */ /* 0x000fe4000f8e0203 */
[----:B--2---:R-:W-:-:S04]  /*0180*/  IMAD.WIDE.U32 R4, R7, 0x8, R4 ;  /* 0x0000000807047825 */ /* 0x004fc800078e0004 */
[C---:B------:R-:W-:Y:S02]  /*0190*/  VIADD R7, R3.reuse, UR4 ;  /* 0x0000000403077c36 */ /* 0x040fe40008000000 */
[----:B------:R-:W-:-:S04]  /*01a0*/  IMAD.WIDE.U32 R2, R3, 0x8, R4 ;  /* 0x0000000803027825 */ /* 0x000fc800078e0004 */
[----:B------:R-:W-:Y:S01]  /*01b0*/  IMAD.WIDE.U32 R4, R7, 0x8, R4 ;  /* 0x0000000807047825 */ /* 0x000fe200078e0004 */
[----:B---3--:R-:W2:Y:S01]  /*01c0*/  LDG.E.64 R8, desc[UR8][R2.64] ;  /* 0x0000000802087981 */ /* 0x008ea2000c1e1b00 */
[----:B------:R-:W-:-:S03]  /*01d0*/  UIADD3 UR4, UPT, UPT, UR6, 0x1, URZ ;  /* 0x0000000106047890 */ /* 0x000fc6000fffe0ff */
[----:B------:R-:W2:Y:S01]  /*01e0*/  LDG.E.64 R6, desc[UR8][R4.64] ;  /* 0x0000000804067981 */ /* 0x000ea2000c1e1b00 */
[----:B------:R-:W-:-:S06]  /*01f0*/  USHF.R.U32.HI UR4, URZ, UR4, UR10 ;  /* 0x00000004ff047299 */ /* 0x000fcc000801160a */
[----:B------:R-:W-:-:S04]  /*0200*/  VIADD R11, R10, UR4 ;  /* 0x000000040a0b7c36 */ /* 0x000fc80008000000 */
[----:B----4-:R-:W-:-:S06]  /*0210*/  IMAD.WIDE.U32 R18, R11, 0x8, R18 ;  /* 0x000000080b127825 */ /* 0x010fcc00078e0012 */
[----:B------:R-:W3:Y:S01]  /*0220*/  LDG.E.64.CONSTANT R18, desc[UR8][R18.64] ;  /* 0x0000000812127981 */ /* 0x000ee2000c1e9b00 */
[----:B-----5:R-:W-:Y:S02]  /*0230*/  IMAD.WIDE.U32 R12, R11, 0x8, R12 ;  /* 0x000000080b0c7825 */ /* 0x020fe400078e000c */
[----:B------:R-:W0:Y:S04]  /*0240*/  LDC.64 R10, c[0x0][0x398] ;  /* 0x0000e600ff0a7b82 */ /* 0x000e280000000a00 */
[----:B------:R-:W4:Y:S01]  /*0250*/  LDG.E.64.CONSTANT R12, desc[UR8][R12.64] ;  /* 0x000000080c0c7981 */ /* 0x000f22000c1e9b00 */
[----:B--2---:R-:W-:-:S04]  /*0260*/  ISETP.GE.U32.AND P0, PT, R8, R6, PT ;  /* 0x000000060800720c */ /* 0x004fc80003f06070 */
[----:B------:R-:W-:-:S04]  /*0270*/  ISETP.GE.U32.AND.EX P0, PT, R9, R7, PT, P0 ;  /* 0x000000070900720c */ /* 0x000fc80003f06100 */
[----:B0-----:R-:W-:Y:S02]  /*0280*/  SEL R15, R10, RZ, !P0 ;  /* 0x000000ff0a0f7207 */ /* 0x001fe40004000000 */
[----:B------:R-:W-:Y:S02]  /*0290*/  SEL R17, R11, RZ, !P0 ;  /* 0x000000ff0b117207 */ /* 0x000fe40004000000 */
[----:B------:R-:W-:-:S04]  /*02a0*/  IADD3 R15, P0, P1, R15, R8, -R6 ;  /* 0x000000080f0f7210 */ /* 0x000fc8000791e806 */
[----:B------:R-:W-:-:S05]  /*02b0*/  IADD3.X R17, PT, PT, R17, R9, ~R7, P0, P1 ;  /* 0x0000000911117210 */ /* 0x000fca00007e2c07 */
[----:B---3--:R-:W-:-:S04]  /*02c0*/  IMAD.WIDE.U32 R20, R17, R18, RZ ;  /* 0x0000001211147225 */ /* 0x008fc800078e00ff */
[----:B------:R-:W-:-:S04]  /*02d0*/  IMAD.WIDE.U32 R22, P0, R19, R15, R20 ;  /* 0x0000000f13167225 */ /* 0x000fc80007800014 */
[----:B------:R-:W-:Y:S01]  /*02e0*/  IMAD.WIDE.U32 R20, R15, R18, RZ ;  /* 0x000000120f147225 */ /* 0x000fe200078e00ff */
[----:B------:R-:W-:-:S03]  /*02f0*/  IADD3.X R25, PT, PT, RZ, RZ, RZ, P0, !PT ;  /* 0x000000ffff197210 */ /* 0x000fc600007fe4ff */
[----:B------:R-:W-:Y:S01]  /*0300*/  IMAD.MOV.U32 R24, RZ, RZ, R23 ;  /* 0x000000ffff187224 */ /* 0x000fe200078e0017 */
[----:B------:R-:W-:-:S05]  /*0310*/  IADD3 RZ, P0, PT, R21, R22, RZ ;  /* 0x0000001615ff7210 */ /* 0x000fca0007f1e0ff */
[----:B------:R-:W-:-:S04]  /*0320*/  IMAD.WIDE.U32.X R18, R19, R17, R24, P0 ;  /* 0x0000001113127225 */ /* 0x000fc800000e0418 */
[-C--:B------:R-:W-:Y:S02]  /*0330*/  IMAD R0, R19, R10.reuse, RZ ;  /* 0x0000000a13007224 */ /* 0x080fe400078e02ff */
[----:B------:R-:W-:-:S04]  /*0340*/  IMAD.WIDE.U32 R20, R18, R10, RZ ;  /* 0x0000000a12147225 */ /* 0x000fc800078e00ff */
[----:B------:R-:W-:Y:S01]  /*0350*/  IMAD R19, R18, R11, R0 ;  /* 0x0000000b12137224 */ /* 0x000fe200078e0200 */
[----:B------:R-:W-:Y:S01]  /*0360*/  IADD3 R16, P0, PT, RZ, -R20, RZ ;  /* 0x80000014ff107210 */ /* 0x000fe20007f1e0ff */
[----:B----4-:R-:W-:Y:S02]  /*0370*/  IMAD R0, R17, R12, RZ ;  /* 0x0000000c11007224 */ /* 0x010fe400078e02ff */
[----:B------:R-:W-:Y:S02]  /*0380*/  IMAD.IADD R20, R21, 0x1, R19 ;  /* 0x0000000115147824 */ /* 0x000fe400078e0213 */
[----:B------:R-:W-:-:S03]  /*0390*/  IMAD R21, R13, R15, R0 ;  /* 0x0000000f0d157224 */ /* 0x000fc600078e0200 */
[----:B------:R-:W-:Y:S02]  /*03a0*/  IADD3.X R17, PT, PT, RZ, ~R20, RZ, P0, !PT ;  /* 0x80000014ff117210 */ /* 0x000fe400007fe4ff */
[----:B------:R-:W-:Y:S01]  /*03b0*/  IADD3 R19, P0, PT, R8, R6, RZ ;  /* 0x0000000608137210 */ /* 0x000fe20007f1e0ff */
[----:B------:R-:W-:-:S03]  /*03c0*/  IMAD.WIDE.U32 R12, R12, R15, R16 ;  /* 0x0000000f0c0c7225 */ /* 0x000fc600078e0010 */
[-C--:B------:R-:W-:Y:S01]  /*03d0*/  ISETP.GE.U32.AND P1, PT, R19, R10.reuse, PT ;  /* 0x0000000a1300720c */ /* 0x080fe20003f26070 */
[----:B------:R-:W-:Y:S01]  /*03e0*/  IMAD.X R8, R9, 0x1, R7, P0 ;  /* 0x0000000109087824 */ /* 0x000fe200000e0607 */
[----:B------:R-:W-:Y:S02]  /*03f0*/  IADD3 R0, PT, PT, R13, R21, RZ ;  /* 0x000000150d007210 */ /* 0x000fe40007ffe0ff */
[----:B------:R-:W-:Y:S02]  /*0400*/  ISETP.GE.U32.AND P0, PT, R12, R10, PT ;  /* 0x0000000a0c00720c */ /* 0x000fe40003f06070 */
[-C--:B------:R-:W-:Y:S02]  /*0410*/  ISETP.GE.U32.AND.EX P1, PT, R8, R11.reuse, PT, P1 ;  /* 0x0000000b0800720c */ /* 0x080fe40003f26110 */
[----:B------:R-:W-:Y:S02]  /*0420*/  ISETP.GE.U32.AND.EX P0, PT, R0, R11, PT, P0 ;  /* 0x0000000b0000720c */ /* 0x000fe40003f06100 */
[----:B------:R-:W-:-:S02]  /*0430*/  SEL R6, R10, RZ, P1 ;  /* 0x000000ff0a067207 */ /* 0x000fc40000800000 */
[----:B------:R-:W-:Y:S02]  /*0440*/  SEL R13, R10, RZ, P0 ;  /* 0x000000ff0a0d7207 */ /* 0x000fe40000000000 */
[----:B------:R-:W-:Y:S02]  /*0450*/  SEL R7, R11, RZ, P1 ;  /* 0x000000ff0b077207 */ /* 0x000fe40000800000 */
[----:B------:R-:W-:Y:S02]  /*0460*/  IADD3 R6, P1, PT, -R6, R19, RZ ;  /* 0x0000001306067210 */ /* 0x000fe40007f3e1ff */
[----:B------:R-:W-:Y:S02]  /*0470*/  IADD3 R12, P2, PT, -R13, R12, RZ ;  /* 0x0000000c0d0c7210 */ /* 0x000fe40007f5e1ff */
[----:B------:R-:W-:Y:S01]  /*0480*/  SEL R11, R11, RZ, P0 ;  /* 0x000000ff0b0b7207 */ /* 0x000fe20000000000 */
[----:B------:R-:W-:-:S03]  /*0490*/  IMAD.X R7, R8, 0x1, ~R7, P1 ;  /* 0x0000000108077824 */ /* 0x000fc600008e0e07 */
[----:B------:R-:W-:Y:S02]  /*04a0*/  IADD3.X R13, PT, PT, ~R11, R0, RZ, P2, !PT ;  /* 0x000000000b0d7210 */ /* 0x000fe400017fe5ff */
[----:B------:R-:W-:Y:S04]  /*04b0*/  STG.E.64 desc[UR8][R2.64], R6 ;  /* 0x0000000602007986 */ /* 0x000fe8000c101b08 */
[----:B------:R-:W-:Y:S01]  /*04c0*/  STG.E.64 desc[UR8][R4.64], R12 ;  /* 0x0000000c04007986 */ /* 0x000fe2000c101b08 */
[----:B------:R-:W-:Y:S05]  /*04d0*/  EXIT ;  /* 0x000000000000794d */ /* 0x000fea0003800000 */
.L_x_62:
        /* <DEDUP_REMOVED lines=10> */
.L_x_71:


//--------------------- .text.ntt_forward_stage   --------------------------
	.section	.text.ntt_forward_stage,"ax",@progbits
	.align	128
        .global         ntt_forward_stage
        .type           ntt_forward_stage,@function
        .size           ntt_forward_stage,(.L_x_72 - ntt_forward_stage)
        .other          ntt_forward_stage,@"STO_CUDA_ENTRY STV_DEFAULT"
ntt_forward_stage:
.text.ntt_forward_stage:
        /* <DEDUP_REMOVED lines=9> */
[----:B------:R-:W0:Y:S01]  /*0090*/  LDCU UR6, c[0x0][0x3c0] ;  /* 0x00007800ff0677ac */ /* 0x000e220008000800 */
[----:B------:R-:W1:Y:S01]  /*00a0*/  S2R R11, SR_CTAID.Y ;  /* 0x00000000000b7919 */ /* 0x000e620000002600 */
[----:B------:R-:W2:Y:S01]  /*00b0*/  LDC.64 R6, c[0x0][0x380] ;  /* 0x0000e000ff067b82 */ /* 0x000ea20000000a00 */
[----:B------:R-:W3:Y:S07]  /*00c0*/  LDCU.64 UR8, c[0x0][0x358] ;  /* 0x00006b00ff0877ac */ /* 0x000eee0008000a00 */
[----:B------:R-:W4:Y:S01]  /*00d0*/  LDC.64 R14, c[0x0][0x390] ;  /* 0x0000e400ff0e7b82 */ /* 0x000f220000000a00 */
[----:B0-----:R-:W-:-:S07]  /*00e0*/  UIADD3 UR4, UPT, UPT, UR6, 0x1, URZ ;  /* 0x0000000106047890 */ /* 0x001fce000fffe0ff */
[----:B------:R-:W0:Y:S01]  /*00f0*/  LDC.64 R12, c[0x0][0x388] ;  /* 0x0000e200ff0c7b82 */ /* 0x000e220000000a00 */
[----:B------:R-:W-:-:S03]  /*0100*/  USHF.R.U32.HI UR5, URZ, UR4, UR7 ;  /* 0x00000004ff057299 */ /* 0x000fc60008011607 */
[----:B------:R-:W-:Y:S02]  /*0110*/  UMOV UR4, 0x1 ;  /* 0x0000000100047882 */ /* 0x000fe40000000000 */
[----:B------:R-:W-:Y:S01]  /*0120*/  USHF.L.U32 UR4, UR4, UR6, URZ ;  /* 0x0000000604047299 */ /* 0x000fe200080006ff */
[----:B------:R-:W-:Y:S02]  /*0130*/  IADD3 R5, PT, PT, RZ, -UR5, RZ ;  /* 0x80000005ff057c10 */ /* 0x000fe4000fffe0ff */
[----:B------:R-:W-:Y:S01]  /*0140*/  ISETP.NE.U32.AND P2, PT, RZ, UR5, PT ;  /* 0x00000005ff007c0c */ /* 0x000fe2000bf45070 */
[----:B------:R-:W5:Y:S01]  /*0150*/  I2F.U32.RP R4, UR5 ;  /* 0x0000000500047d06 */ /* 0x000f620008209000 */
[----:B-1----:R-:W-:-:S04]  /*0160*/  IMAD R11, R11, UR7, RZ ;  /* 0x000000070b0b7c24 */ /* 0x002fc8000f8e02ff */
[----:B--2---:R-:W-:-:S03]  /*0170*/  IMAD.WIDE.U32 R6, R11, 0x8, R6 ;  /* 0x000000080b067825 */ /* 0x004fc600078e0006 */
[----:B-----5:R-:W1:Y:S02]  /*0180*/  MUFU.RCP R4, R4 ;  /* 0x0000000400047308 */ /* 0x020e640000001000 */
[----:B-1----:R-:W-:-:S06]  /*0190*/  VIADD R2, R4, 0xffffffe ;  /* 0x0ffffffe04027836 */ /* 0x002fcc0000000000 */
[----:B------:R1:W2:Y:S02]  /*01a0*/  F2I.FTZ.U32.TRUNC.NTZ R3, R2 ;  /* 0x0000000200037305 */ /* 0x0002a4000021f000 */
[----:B-1----:R-:W-:Y:S02]  /*01b0*/  IMAD.MOV.U32 R2, RZ, RZ, RZ ;  /* 0x000000ffff027224 */ /* 0x002fe400078e00ff */
[----:B--2---:R-:W-:-:S04]  /*01c0*/  IMAD R5, R5, R3, RZ ;  /* 0x0000000305057224 */ /* 0x004fc800078e02ff */
[----:B------:R-:W-:-:S06]  /*01d0*/  IMAD.HI.U32 R3, R3, R5, R2 ;  /* 0x0000000503037227 */ /* 0x000fcc00078e0002 */
[----:B------:R-:W-:-:S05]  /*01e0*/  IMAD.HI.U32 R3, R3, R0, RZ ;  /* 0x0000000003037227 */ /* 0x000fca00078e00ff */
[----:B------:R-:W-:-:S05]  /*01f0*/  IADD3 R5, PT, PT, -R3, RZ, RZ ;  /* 0x000000ff03057210 */ /* 0x000fca0007ffe1ff */
[----:B------:R-:W-:-:S05]  /*0200*/  IMAD R5, R5, UR5, R0 ;  /* 0x0000000505057c24 */ /* 0x000fca000f8e0200 */
[----:B------:R-:W-:-:S13]  /*0210*/  ISETP.GE.U32.AND P0, PT, R5, UR5, PT ;  /* 0x0000000505007c0c */ /* 0x000fda000bf06070 */
[----:B------:R-:W-:Y:S01]  /*0220*/  @P0 VIADD R5, R5, -UR5 ;  /* 0x8000000505050c36 */ /* 0x000fe20008000000 */
[----:B------:R-:W-:-:S04]  /*0230*/  @P0 IADD3 R3, PT, PT, R3, 0x1, RZ ;  /* 0x0000000103030810 */ /* 0x000fc80007ffe0ff */
[----:B------:R-:W-:-:S13]  /*0240*/  ISETP.GE.U32.AND P1, PT, R5, UR5, PT ;  /* 0x0000000505007c0c */ /* 0x000fda000bf26070 */
[----:B------:R-:W-:Y:S01]  /*0250*/  @P1 VIADD R3, R3, 0x1 ;  /* 0x0000000103031836 */ /* 0x000fe20000000000 */
[----:B------:R-:W-:-:S04]  /*0260*/  @!P2 LOP3.LUT R3, RZ, UR5, RZ, 0x33, !PT ;  /* 0x00000005ff03ac12 */ /* 0x000fc8000f8e33ff */
[C---:B------:R-:W-:Y:S01]  /*0270*/  IADD3 R11, PT, PT, R3.reuse, UR4, RZ ;  /* 0x00000004030b7c10 */ /* 0x040fe2000fffe0ff */
[----:B------:R-:W-:-:S04]  /*0280*/  IMAD R5, R3, UR5, RZ ;  /* 0x0000000503057c24 */ /* 0x000fc8000f8e02ff */
[----:B----4-:R-:W-:Y:S01]  /*0290*/  IMAD.WIDE.U32 R14, R11, 0x8, R14 ;  /* 0x000000080b0e7825 */ /* 0x010fe200078e000e */
[----:B------:R-:W-:-:S05]  /*02a0*/  IADD3 R0, PT, PT, R0, -R5, RZ ;  /* 0x8000000500007210 */ /* 0x000fca0007ffe0ff */
[----:B------:R-:W-:Y:S01]  /*02b0*/  IMAD R9, R5, 0x2, R0 ;  /* 0x0000000205097824 */ /* 0x000fe200078e0200 */
[----:B---3--:R-:W2:Y:S03]  /*02c0*/  LDG.E.64.CONSTANT R14, desc[UR8][R14.64] ;  /* 0x000000080e0e7981 */ /* 0x008ea6000c1e9b00 */
[----:B------:R-:W-:-:S04]  /*02d0*/  VIADD R3, R9, UR5 ;  /* 0x0000000509037c36 */ /* 0x000fc80008000000 */
[----:B------:R-:W-:-:S05]  /*02e0*/  IMAD.WIDE.U32 R2, R3, 0x8, R6 ;  /* 0x0000000803027825 */ /* 0x000fca00078e0006 */
[----:B------:R-:W2:Y:S01]  /*02f0*/  LDG.E.64 R4, desc[UR8][R2.64] ;  /* 0x0000000802047981 */ /* 0x000ea2000c1e1b00 */
[----:B0-----:R-:W-:Y:S02]  /*0300*/  IMAD.WIDE.U32 R12, R11, 0x8, R12 ;  /* 0x000000080b0c7825 */ /* 0x001fe400078e000c */
[----:B------:R-:W0:Y:S04]  /*0310*/  LDC.64 R10, c[0x0][0x398] ;  /* 0x0000e600ff0a7b82 */ /* 0x000e280000000a00 */
[----:B------:R-:W3:Y:S01]  /*0320*/  LDG.E.64.CONSTANT R12, desc[UR8][R12.64] ;  /* 0x000000080c0c7981 */ /* 0x000ee2000c1e9b00 */
[----:B------:R-:W-:-:S05]  /*0330*/  IMAD.WIDE.U32 R6, R9, 0x8, R6 ;  /* 0x0000000809067825 */ /* 0x000fca00078e0006 */
[----:B------:R-:W4:Y:S01]  /*0340*/  LDG.E.64 R8, desc[UR8][R6.64] ;  /* 0x0000000806087981 */ /* 0x000f22000c1e1b00 */
[----:B--2---:R-:W-:-:S04]  /*0350*/  IMAD.WIDE.U32 R16, R5, R14, RZ ;  /* 0x0000000e05107225 */ /* 0x004fc800078e00ff */
[----:B------:R-:W-:-:S04]  /*0360*/  IMAD.WIDE.U32 R18, P0, R15, R4, R16 ;  /* 0x000000040f127225 */ /* 0x000fc80007800010 */
[----:B------:R-:W-:Y:S01]  /*0370*/  IMAD.WIDE.U32 R16, R4, R14, RZ ;  /* 0x0000000e04107225 */ /* 0x000fe200078e00ff */
[----:B------:R-:W-:-:S03]  /*0380*/  IADD3.X R21, PT, PT, RZ, RZ, RZ, P0, !PT ;  /* 0x000000ffff157210 */ /* 0x000fc600007fe4ff */
[----:B------:R-:W-:Y:S01]  /*0390*/  IMAD.MOV.U32 R20, RZ, RZ, R19 ;  /* 0x000000ffff147224 */ /* 0x000fe200078e0013 */
[----:B------:R-:W-:-:S05]  /*03a0*/  IADD3 RZ, P0, PT, R17, R18, RZ ;  /* 0x0000001211ff7210 */ /* 0x000fca0007f1e0ff */
[----:B------:R-:W-:-:S04]  /*03b0*/  IMAD.WIDE.U32.X R14, R15, R5, R20, P0 ;  /* 0x000000050f0e7225 */ /* 0x000fc800000e0414 */
[-C--:B0-----:R-:W-:Y:S02]  /*03c0*/  IMAD R0, R15, R10.reuse, RZ ;  /* 0x0000000a0f007224 */ /* 0x081fe400078e02ff */
[----:B------:R-:W-:-:S04]  /*03d0*/  IMAD.WIDE.U32 R16, R14, R10, RZ ;  /* 0x0000000a0e107225 */ /* 0x000fc800078e00ff */
[----:B------:R-:W-:Y:S01]  /*03e0*/  IMAD R15, R14, R11, R0 ;  /* 0x0000000b0e0f7224 */ /* 0x000fe200078e0200 */
[----:B------:R-:W-:-:S04]  /*03f0*/  IADD3 R14, P0, PT, RZ, -R16, RZ ;  /* 0x80000010ff0e7210 */ /* 0x000fc80007f1e0ff */
[----:B------:R-:W-:Y:S01]  /*0400*/  IADD3 R16, PT, PT, R17, R15, RZ ;  /* 0x0000000f11107210 */ /* 0x000fe20007ffe0ff */
[----:B---3--:R-:W-:-:S04]  /*0410*/  IMAD R5, R5, R12, RZ ;  /* 0x0000000c05057224 */ /* 0x008fc800078e02ff */
[----:B------:R-:W-:Y:S02]  /*0420*/  IMAD.X R15, RZ, RZ, ~R16, P0 ;  /* 0x000000ffff0f7224 */ /* 0x000fe400000e0e10 */
[-C--:B------:R-:W-:Y:S02]  /*0430*/  IMAD R13, R13, R4.reuse, R5 ;  /* 0x000000040d0d7224 */ /* 0x080fe400078e0205 */
[----:B------:R-:W-:-:S05]  /*0440*/  IMAD.WIDE.U32 R4, R12, R4, R14 ;  /* 0x000000040c047225 */ /* 0x000fca00078e000e */
[----:B------:R-:W-:Y:S02]  /*0450*/  IADD3 R0, PT, PT, R5, R13, RZ ;  /* 0x0000000d05007210 */ /* 0x000fe40007ffe0ff */
[----:B------:R-:W-:-:S04]  /*0460*/  ISETP.GE.U32.AND P0, PT, R4, R10, PT ;  /* 0x0000000a0400720c */ /* 0x000fc80003f06070 */
[----:B------:R-:W-:-:S04]  /*0470*/  ISETP.GE.U32.AND.EX P0, PT, R0, R11, PT, P0 ;  /* 0x0000000b0000720c */ /* 0x000fc80003f06100 */
[----:B------:R-:W-:Y:S02]  /*0480*/  SEL R17, R10, RZ, P0 ;  /* 0x000000ff0a117207 */ /* 0x000fe40000000000 */
[----:B------:R-:W-:Y:S02]  /*0490*/  SEL R19, R11, RZ, P0 ;  /* 0x000000ff0b137207 */ /* 0x000fe40000000000 */
[----:B------:R-:W-:-:S04]  /*04a0*/  IADD3 R17, P1, PT, -R17, R4, RZ ;  /* 0x0000000411117210 */ /* 0x000fc80007f3e1ff */
[-C--:B----4-:R-:W-:Y:S01]  /*04b0*/  IADD3 R15, P2, PT, R8, R17.reuse, RZ ;  /* 0x00000011080f7210 */ /* 0x090fe20007f5e0ff */
[----:B------:R-:W-:Y:S01]  /*04c0*/  IMAD.X R19, R0, 0x1, ~R19, P1 ;  /* 0x0000000100137824 */ /* 0x000fe200008e0e13 */
[----:B------:R-:W-:Y:S02]  /*04d0*/  ISETP.GE.U32.AND P1, PT, R8, R17, PT ;  /* 0x000000110800720c */ /* 0x000fe40003f26070 */
[----:B------:R-:W-:Y:S02]  /*04e0*/  ISETP.GE.U32.AND P0, PT, R15, R10, PT ;  /* 0x0000000a0f00720c */ /* 0x000fe40003f06070 */
[CC--:B------:R-:W-:Y:S02]  /*04f0*/  IADD3.X R0, PT, PT, R9.reuse, R19.reuse, RZ, P2, !PT ;  /* 0x0000001309007210 */ /* 0x0c0fe400017fe4ff */
[----:B------:R-:W-:Y:S02]  /*0500*/  ISETP.GE.U32.AND.EX P1, PT, R9, R19, PT, P1 ;  /* 0x000000130900720c */ /* 0x000fe40003f26110 */
[----:B------:R-:W-:-:S02]  /*0510*/  ISETP.GE.U32.AND.EX P0, PT, R0, R11, PT, P0 ;  /* 0x0000000b0000720c */ /* 0x000fc40003f06100 */
[C---:B------:R-:W-:Y:S02]  /*0520*/  SEL R5, R10.reuse, RZ, !P1 ;  /* 0x000000ff0a057207 */ /* 0x040fe40004800000 */
[----:B------:R-:W-:Y:S02]  /*0530*/  SEL R4, R10, RZ, P0 ;  /* 0x000000ff0a047207 */ /* 0x000fe40000000000 */
[C---:B------:R-:W-:Y:S02]  /*0540*/  SEL R13, R11.reuse, RZ, !P1 ;  /* 0x000000ff0b0d7207 */ /* 0x040fe40004800000 */
[----:B------:R-:W-:Y:S02]  /*0550*/  IADD3 R4, P1, PT, -R4, R15, RZ ;  /* 0x0000000f04047210 */ /* 0x000fe40007f3e1ff */
[----:B------:R-:W-:Y:S02]  /*0560*/  SEL R11, R11, RZ, P0 ;  /* 0x000000ff0b0b7207 */ /* 0x000fe40000000000 */
[----:B------:R-:W-:-:S03]  /*0570*/  IADD3 R8, P2, P3, R5, R8, -R17 ;  /* 0x0000000805087210 */ /* 0x000fc60007b5e811 */
[----:B------:R-:W-:Y:S01]  /*0580*/  IMAD.X R5, R0, 0x1, ~R11, P1 ;  /* 0x0000000100057824 */ /* 0x000fe200008e0e0b */
[----:B------:R-:W-:-:S04]  /*0590*/  IADD3.X R9, PT, PT, R13, R9, ~R19, P2, P3 ;  /* 0x000000090d097210 */ /* 0x000fc800017e6c13 */
[----:B------:R-:W-:Y:S04]  /*05a0*/  STG.E.64 desc[UR8][R6.64], R4 ;  /* 0x0000000406007986 */ /* 0x000fe8000c101b08 */
[----:B------:R-:W-:Y:S01]  /*05b0*/  STG.E.64 desc[UR8][R2.64], R8 ;  /* 0x0000000802007986 */ /* 0x000fe2000c101b08 */
[----:B------:R-:W-:Y:S05]  /*05c0*/  EXIT ;  /* 0x000000000000794d */ /* 0x000fea0003800000 */
.L_x_63:
        /* <DEDUP_REMOVED lines=11> */
.L_x_72:


//--------------------- .nv.shared.ntt_scale      --------------------------
	.section	.nv.shared.ntt_scale,"aw",@nobits
	.sectionflags	@""
	.align	16
	.zero		1024


//--------------------- .nv.shared.reserved.0     --------------------------
	.section	.nv.shared.reserved.0,"aw",@nobits
	.weak		__nv_reservedSMEM_offset_0_alias
	.size		__nv_reservedSMEM_offset_0_alias, 0, 64
	.other		__nv_reservedSMEM_offset_0_alias,@"STO_CUDA_RESERVED_SHARED STV_DEFAULT"
__nv_reservedSMEM_offset_0_alias:
	.zero		0
	.zero		64


//--------------------- .nv.shared.ntt_pointwise_mul --------------------------
	.section	.nv.shared.ntt_pointwise_mul,"aw",@nobits
	.sectionflags	@""
	.align	16
	.zero		1024


//--------------------- .nv.shared.ntt_four_step_col --------------------------
	.section	.nv.shared.ntt_four_step_col,"aw",@nobits
	.sectionflags	@""
	.align	16
	.zero		1024


//--------------------- .nv.shared.ntt_four_step_row_fused --------------------------
	.section	.nv.shared.ntt_four_step_row_fused,"aw",@nobits
	.sectionflags	@""
	.align	16
	.zero		1024


//--------------------- .nv.shared.ntt_inverse_fused --------------------------
	.section	.nv.shared.ntt_inverse_fused,"aw",@nobits
	.sectionflags	@""
	.align	16
	.zero		1024


//--------------------- .nv.shared.ntt_forward_fused --------------------------
	.section	.nv.shared.ntt_forward_fused,"aw",@nobits
	.sectionflags	@""
	.align	16
	.zero		1024


//--------------------- .nv.shared.ntt_inverse_stage --------------------------
	.section	.nv.shared.ntt_inverse_stage,"aw",@nobits
	.sectionflags	@""
	.align	16
	.zero		1024


//--------------------- .nv.shared.ntt_forward_stage --------------------------
	.section	.nv.shared.ntt_forward_stage,"aw",@nobits
	.sectionflags	@""
	.align	16
	.zero		1024


//--------------------- .nv.constant0.ntt_scale   --------------------------
	.section	.nv.constant0.ntt_scale,"a",@progbits
	.sectionflags	@""
	.align	4
.nv.constant0.ntt_scale:
	.zero		936


//--------------------- .nv.constant0.ntt_pointwise_mul --------------------------
	.section	.nv.constant0.ntt_pointwise_mul,"a",@progbits
	.sectionflags	@""
	.align	4
.nv.constant0.ntt_pointwise_mul:
	.zero		936


//--------------------- .nv.constant0.ntt_four_step_col --------------------------
	.section	.nv.constant0.ntt_four_step_col,"a",@progbits
	.sectionflags	@""
	.align	4
.nv.constant0.ntt_four_step_col:
	.zero		948


//--------------------- .nv.constant0.ntt_four_step_row_fused --------------------------
	.section	.nv.constant0.ntt_four_step_row_fused,"a",@progbits
	.sectionflags	@""
	.align	4
.nv.constant0.ntt_four_step_row_fused:
	.zero		964


//--------------------- .nv.constant0.ntt_inverse_fused --------------------------
	.section	.nv.constant0.ntt_inverse_fused,"a",@progbits
	.sectionflags	@""
	.align	4
.nv.constant0.ntt_inverse_fused:
	.zero		968


//--------------------- .nv.constant0.ntt_forward_fused --------------------------
	.section	.nv.constant0.ntt_forward_fused,"a",@progbits
	.sectionflags	@""
	.align	4
.nv.constant0.ntt_forward_fused:
	.zero		968


//--------------------- .nv.constant0.ntt_inverse_stage --------------------------
	.section	.nv.constant0.ntt_inverse_stage,"a",@progbits
	.sectionflags	@""
	.align	4
.nv.constant0.ntt_inverse_stage:
	.zero		968


//--------------------- .nv.constant0.ntt_forward_stage --------------------------
	.section	.nv.constant0.ntt_forward_stage,"a",@progbits
	.sectionflags	@""
	.align	4
.nv.constant0.ntt_forward_stage:
	.zero		968


//--------------------- SYMBOLS --------------------------

	.type		.nv.reservedSmem.offset0,@object
	.size		.nv.reservedSmem.offset0,0x4
	.type		.nv.reservedSmem.cap,@object
	.size		.nv.reservedSmem.cap,0x4
